	.target	sm_90a

	.elftype	@"ET_EXEC"


//--------------------- .note.nv.tkinfo           --------------------------
	.section	.note.nv.tkinfo,"",@"SHT_NOTE"
	.sectionflags	@"SHF_NOTE_NV_TKINFO"
	.tkinfo
        /*0018*/ 	.word	0x00000002
        /*0030*/ 	.string	""
        /*0030*/ 	.string	"ptxas"
        /*0030*/ 	.string	"Cuda compilation tools, release 13.0, V13.0.88"
        /*0030*/ 	.string	"Build cuda_13.0.r13.0/compiler.36424714_0"
        /*0030*/ 	.string	"-arch sm_90a -m 64 "



//--------------------- .note.nv.cuinfo           --------------------------
	.section	.note.nv.cuinfo,"",@"SHT_NOTE"
	.sectionflags	@"SHF_NOTE_NV_CUINFO"
        /*0018*/ 	.short	0x0002
        /*001a*/ 	.short	0x005a
        /*001c*/ 	.short	0x0082
	.zero		2


//--------------------- .nv.info                  --------------------------
	.section	.nv.info,"",@"SHT_CUDA_INFO"
	.align	4


	//----- nvinfo : EIATTR_REGCOUNT
	.align		4
        /*0000*/ 	.byte	0x04, 0x2f
        /*0002*/ 	.short	(.L_15 - .L_14)
	.align		4
.L_14:
        /*0004*/ 	.word	index@(_ZN7cutlass13device_kernelINS_4gemm6kernel13GemmUniversalIN4cute5tupleIJiiiiEEENS1_10collective13CollectiveMmaINS1_34MainloopSm90TmaGmmaWarpSpecializedILi3ENS5_IJNS4_1CILi1EEESB_SB_EEENS1_35KernelTmaWarpSpecializedCooperativeEEENS5_IJNSA_ILi128EEESF_SF_EEENS_10bfloat16_tENS5_IJSB_llEEESH_NS5_IJlSB_lEEENS4_8TiledMMAINS4_8MMA_AtomIJNS4_4SM904GMMA28MMA_64x128x16_F32BF16BF16_SSILNSN_5MajorE1ELSP_0ELNSN_7ScaleInE1ELSQ_1EEEEEENS4_6LayoutINS5_IJNSA_ILi2EEESB_SB_EEENS5_IJSB_NSA_ILi0EEESW_EEEEENS5_IJNS4_10UnderscoreESZ_SZ_EEEEENS4_13SM90_TMA_LOADENS4_14ComposedLayoutINS4_7SwizzleILi3ELi4ELi3EEENS4_18smem_ptr_flag_bitsILi16EEENST_INS5_IJNSA_ILi64EEENSA_ILi8EEEEEENS5_IJSB_S18_EEEEEEEvNS4_8identityES12_NS13_IS15_S17_NST_INS5_IJS19_S18_EEENS5_IJS18_SB_EEEEEEEvS1E_EENS_8epilogue10collective6detail29Sm90TmaWarpSpecializedAdapterINS1L_15DefaultEpilogueISH_SJ_SJ_NS1K_6thread17LinearCombinationISH_Li1EffLNS1P_9ScaleType4KindE0ELNS_15FloatRoundStyleE2ESH_EENS1_15EpilogueDefaultEEEEEvvEEEEvNT_6ParamsE)
        /*0008*/ 	.word	0x000000a8


	//----- nvinfo : EIATTR_FRAME_SIZE
	.align		4
.L_15:
        /*000c*/ 	.byte	0x04, 0x11
        /*000e*/ 	.short	(.L_17 - .L_16)
	.align		4
.L_16:
        /*0010*/ 	.word	index@(_ZN7cutlass13device_kernelINS_4gemm6kernel13GemmUniversalIN4cute5tupleIJiiiiEEENS1_10collective13CollectiveMmaINS1_34MainloopSm90TmaGmmaWarpSpecializedILi3ENS5_IJNS4_1CILi1EEESB_SB_EEENS1_35KernelTmaWarpSpecializedCooperativeEEENS5_IJNSA_ILi128EEESF_SF_EEENS_10bfloat16_tENS5_IJSB_llEEESH_NS5_IJlSB_lEEENS4_8TiledMMAINS4_8MMA_AtomIJNS4_4SM904GMMA28MMA_64x128x16_F32BF16BF16_SSILNSN_5MajorE1ELSP_0ELNSN_7ScaleInE1ELSQ_1EEEEEENS4_6LayoutINS5_IJNSA_ILi2EEESB_SB_EEENS5_IJSB_NSA_ILi0EEESW_EEEEENS5_IJNS4_10UnderscoreESZ_SZ_EEEEENS4_13SM90_TMA_LOADENS4_14ComposedLayoutINS4_7SwizzleILi3ELi4ELi3EEENS4_18smem_ptr_flag_bitsILi16EEENST_INS5_IJNSA_ILi64EEENSA_ILi8EEEEEENS5_IJSB_S18_EEEEEEEvNS4_8identityES12_NS13_IS15_S17_NST_INS5_IJS19_S18_EEENS5_IJS18_SB_EEEEEEEvS1E_EENS_8epilogue10collective6detail29Sm90TmaWarpSpecializedAdapterINS1L_15DefaultEpilogueISH_SJ_SJ_NS1K_6thread17LinearCombinationISH_Li1EffLNS1P_9ScaleType4KindE0ELNS_15FloatRoundStyleE2ESH_EENS1_15EpilogueDefaultEEEEEvvEEEEvNT_6ParamsE)
        /*0014*/ 	.word	0x00000000


	//----- nvinfo : EIATTR_MIN_STACK_SIZE
	.align		4
.L_17:
        /*0018*/ 	.byte	0x04, 0x12
        /*001a*/ 	.short	(.L_19 - .L_18)
	.align		4
.L_18:
        /*001c*/ 	.word	index@(_ZN7cutlass13device_kernelINS_4gemm6kernel13GemmUniversalIN4cute5tupleIJiiiiEEENS1_10collective13CollectiveMmaINS1_34MainloopSm90TmaGmmaWarpSpecializedILi3ENS5_IJNS4_1CILi1EEESB_SB_EEENS1_35KernelTmaWarpSpecializedCooperativeEEENS5_IJNSA_ILi128EEESF_SF_EEENS_10bfloat16_tENS5_IJSB_llEEESH_NS5_IJlSB_lEEENS4_8TiledMMAINS4_8MMA_AtomIJNS4_4SM904GMMA28MMA_64x128x16_F32BF16BF16_SSILNSN_5MajorE1ELSP_0ELNSN_7ScaleInE1ELSQ_1EEEEEENS4_6LayoutINS5_IJNSA_ILi2EEESB_SB_EEENS5_IJSB_NSA_ILi0EEESW_EEEEENS5_IJNS4_10UnderscoreESZ_SZ_EEEEENS4_13SM90_TMA_LOADENS4_14ComposedLayoutINS4_7SwizzleILi3ELi4ELi3EEENS4_18smem_ptr_flag_bitsILi16EEENST_INS5_IJNSA_ILi64EEENSA_ILi8EEEEEENS5_IJSB_S18_EEEEEEEvNS4_8identityES12_NS13_IS15_S17_NST_INS5_IJS19_S18_EEENS5_IJS18_SB_EEEEEEEvS1E_EENS_8epilogue10collective6detail29Sm90TmaWarpSpecializedAdapterINS1L_15DefaultEpilogueISH_SJ_SJ_NS1K_6thread17LinearCombinationISH_Li1EffLNS1P_9ScaleType4KindE0ELNS_15FloatRoundStyleE2ESH_EENS1_15EpilogueDefaultEEEEEvvEEEEvNT_6ParamsE)
        /*0020*/ 	.word	0x00000000
.L_19:


//--------------------- .nv.compat                --------------------------
	.section	.nv.compat,"",@"SHT_CUDA_COMPAT_INFO"
	.align	4
        /*0000*/ 	.byte	0x02, 0x09, 0x01, 0x00, 0x02, 0x02, 0x04, 0x00, 0x02, 0x05, 0x05, 0x00, 0x03, 0x07, 0x01, 0x01
        /*0010*/ 	.byte	0x02, 0x03, 0x01, 0x00, 0x02, 0x06, 0x01, 0x00, 0x04, 0x0b, 0x08, 0x00, 0x00, 0x00, 0x00, 0x00
        /*0020*/ 	.byte	0x00, 0x00, 0x00, 0x00


//--------------------- .nv.info._ZN7cutlass13device_kernelINS_4gemm6kernel13GemmUniversalIN4cute5tupleIJiiiiEEENS1_10collective13CollectiveMmaINS1_34MainloopSm90TmaGmmaWarpSpecializedILi3ENS5_IJNS4_1CILi1EEESB_SB_EEENS1_35KernelTmaWarpSpecializedCooperativeEEENS5_IJNSA_ILi128EEESF_SF_EEENS_10bfloat16_tENS5_IJSB_llEEESH_NS5_IJlSB_lEEENS4_8TiledMMAINS4_8MMA_AtomIJNS4_4SM904GMMA28MMA_64x128x16_F32BF16BF16_SSILNSN_5MajorE1ELSP_0ELNSN_7ScaleInE1ELSQ_1EEEEEENS4_6LayoutINS5_IJNSA_ILi2EEESB_SB_EEENS5_IJSB_NSA_ILi0EEESW_EEEEENS5_IJNS4_10UnderscoreESZ_SZ_EEEEENS4_13SM90_TMA_LOADENS4_14ComposedLayoutINS4_7SwizzleILi3ELi4ELi3EEENS4_18smem_ptr_flag_bitsILi16EEENST_INS5_IJNSA_ILi64EEENSA_ILi8EEEEEENS5_IJSB_S18_EEEEEEEvNS4_8identityES12_NS13_IS15_S17_NST_INS5_IJS19_S18_EEENS5_IJS18_SB_EEEEEEEvS1E_EENS_8epilogue10collective6detail29Sm90TmaWarpSpecializedAdapterINS1L_15DefaultEpilogueISH_SJ_SJ_NS1K_6thread17LinearCombinationISH_Li1EffLNS1P_9ScaleType4KindE0ELNS_15FloatRoundStyleE2ESH_EENS1_15EpilogueDefaultEEEEEvvEEEEvNT_6ParamsE --------------------------
	.section	.nv.info._ZN7cutlass13device_kernelINS_4gemm6kernel13GemmUniversalIN4cute5tupleIJiiiiEEENS1_10collective13CollectiveMmaINS1_34MainloopSm90TmaGmmaWarpSpecializedILi3ENS5_IJNS4_1CILi1EEESB_SB_EEENS1_35KernelTmaWarpSpecializedCooperativeEEENS5_IJNSA_ILi128EEESF_SF_EEENS_10bfloat16_tENS5_IJSB_llEEESH_NS5_IJlSB_lEEENS4_8TiledMMAINS4_8MMA_AtomIJNS4_4SM904GMMA28MMA_64x128x16_F32BF16BF16_SSILNSN_5MajorE1ELSP_0ELNSN_7ScaleInE1ELSQ_1EEEEEENS4_6LayoutINS5_IJNSA_ILi2EEESB_SB_EEENS5_IJSB_NSA_ILi0EEESW_EEEEENS5_IJNS4_10UnderscoreESZ_SZ_EEEEENS4_13SM90_TMA_LOADENS4_14ComposedLayoutINS4_7SwizzleILi3ELi4ELi3EEENS4_18smem_ptr_flag_bitsILi16EEENST_INS5_IJNSA_ILi64EEENSA_ILi8EEEEEENS5_IJSB_S18_EEEEEEEvNS4_8identityES12_NS13_IS15_S17_NST_INS5_IJS19_S18_EEENS5_IJS18_SB_EEEEEEEvS1E_EENS_8epilogue10collective6detail29Sm90TmaWarpSpecializedAdapterINS1L_15DefaultEpilogueISH_SJ_SJ_NS1K_6thread17LinearCombinationISH_Li1EffLNS1P_9ScaleType4KindE0ELNS_15FloatRoundStyleE2ESH_EENS1_15EpilogueDefaultEEEEEvvEEEEvNT_6ParamsE,"",@"SHT_CUDA_INFO"
	.sectionflags	@""
	.align	4


	//----- nvinfo : EIATTR_CUDA_API_VERSION
	.align		4
        /*0000*/ 	.byte	0x04, 0x37
        /*0002*/ 	.short	(.L_21 - .L_20)
.L_20:
        /*0004*/ 	.word	0x00000082


	//----- nvinfo : EIATTR_KPARAM_INFO
	.align		4
.L_21:
        /*0008*/ 	.byte	0x04, 0x17
        /*000a*/ 	.short	(.L_23 - .L_22)
.L_22:
        /*000c*/ 	.word	0x00000000
        /*0010*/ 	.short	0x0000
        /*0012*/ 	.short	0x0070
        /*0014*/ 	.byte	0x00, 0xf0, 0x01, 0x10


	//----- nvinfo : EIATTR_SPARSE_MMA_MASK
	.align		4
.L_23:
        /*0018*/ 	.byte	0x03, 0x50
        /*001a*/ 	.short	0x0000


	//----- nvinfo : EIATTR_MAXREG_COUNT
	.align		4
        /*001c*/ 	.byte	0x03, 0x1b
        /*001e*/ 	.short	0x00a8


	//----- nvinfo : EIATTR_NUM_BARRIERS
	.align		4
        /*0020*/ 	.byte	0x02, 0x4c
        /*0022*/ 	.byte	0x01
	.zero		1


	//----- nvinfo : EIATTR_EXTERNS
	.align		4
        /*0024*/ 	.byte	0x04, 0x0f
        /*0026*/ 	.short	(.L_25 - .L_24)


	//   ....[0]....
	.align		4
.L_24:
        /*0028*/ 	.word	index@(__assertfail)


	//----- nvinfo : EIATTR_MERCURY_ISA_VERSION
	.align		4
.L_25:
        /*002c*/ 	.byte	0x03, 0x5f
        /*002e*/ 	.short	0x0101


	//----- nvinfo : EIATTR_INT_WARP_WIDE_INSTR_OFFSETS
	.align		4
        /*0030*/ 	.byte	0x04, 0x31
        /*0032*/ 	.short	(.L_27 - .L_26)


	//   ....[0]....
.L_26:
        /*0034*/ 	.word	0x000003d0


	//   ....[1]....
        /*0038*/ 	.word	0x000003e0


	//   ....[2]....
        /*003c*/ 	.word	0x000004a0


	//----- nvinfo : EIATTR_COOP_GROUP_MASK_REGIDS
	.align		4
.L_27:
        /*0040*/ 	.byte	0x04, 0x29
        /*0042*/ 	.short	(.L_29 - .L_28)


	//   ....[0]....
.L_28:
        /*0044*/ 	.word	0xffffffff


	//   ....[1]....
        /*0048*/ 	.word	0xffffffff


	//   ....[2]....
        /*004c*/ 	.word	0xffffffff


	//   ....[3]....
        /*0050*/ 	.word	0xffffffff


	//   ....[4]....
        /*0054*/ 	.word	0xffffffff


	//----- nvinfo : EIATTR_COOP_GROUP_INSTR_OFFSETS
	.align		4
.L_29:
        /*0058*/ 	.byte	0x04, 0x28
        /*005a*/ 	.short	(.L_31 - .L_30)


	//   ....[0]....
.L_30:
        /*005c*/ 	.word	0x00000060


	//   ....[1]....
        /*0060*/ 	.word	0x00000070


	//   ....[2]....
        /*0064*/ 	.word	0x00000130


	//   ....[3]....
        /*0068*/ 	.word	0x000002a0


	//   ....[4]....
        /*006c*/ 	.word	0x000011a0


	//----- nvinfo : EIATTR_REG_RECONFIG
	.align		4
.L_31:
        /*0070*/ 	.byte	0x01, 0x54
	.zero		2


	//----- nvinfo : EIATTR_SYSCALL_OFFSETS
	.align		4
        /*0074*/ 	.byte	0x04, 0x46
        /*0076*/ 	.short	(.L_33 - .L_32)


	//   ....[0]....
.L_32:
        /*0078*/ 	.word	0x00001380


	//----- nvinfo : EIATTR_MBARRIER_INSTR_OFFSETS
	.align		4
.L_33:
        /*007c*/ 	.byte	0x04, 0x39
        /*007e*/ 	.short	(.L_35 - .L_34)


	//   ....[0]....
.L_34:
        /*0080*/ 	.word	0x00000230
        /*0084*/ 	.word	0x000000ff
        /*0088*/ 	.word	0x00000000
        /*008c*/ 	.short	0x0100
        /*008e*/ 	.byte	0x08
	.zero		1


	//   ....[1]....
        /*0090*/ 	.word	0x00000240
        /*0094*/ 	.word	0x000000ff
        /*0098*/ 	.word	0x00000018
        /*009c*/ 	.short	0x0100
        /*009e*/ 	.byte	0x08
	.zero		1


	//   ....[2]....
        /*00a0*/ 	.word	0x00000250
        /*00a4*/ 	.word	0x000000ff
        /*00a8*/ 	.word	0x00000008
        /*00ac*/ 	.short	0x0100
        /*00ae*/ 	.byte	0x08
	.zero		1


	//   ....[3]....
        /*00b0*/ 	.word	0x00000260
        /*00b4*/ 	.word	0x000000ff
        /*00b8*/ 	.word	0x00000020
        /*00bc*/ 	.short	0x0100
        /*00be*/ 	.byte	0x08
	.zero		1


	//   ....[4]....
        /*00c0*/ 	.word	0x00000270
        /*00c4*/ 	.word	0x000000ff
        /*00c8*/ 	.word	0x00000010
        /*00cc*/ 	.short	0x0100
        /*00ce*/ 	.byte	0x08
	.zero		1


	//   ....[5]....
        /*00d0*/ 	.word	0x00000280
        /*00d4*/ 	.word	0x000000ff
        /*00d8*/ 	.word	0x00000028
        /*00dc*/ 	.short	0x0100
        /*00de*/ 	.byte	0x08
	.zero		1


	//   ....[6]....
        /*00e0*/ 	.word	0x00000520
        /*00e4*/ 	.word	0x000000ff
        /*00e8*/ 	.word	0x00000040
        /*00ec*/ 	.short	0x0100
        /*00ee*/ 	.byte	0x08
	.zero		1


	//   ....[7]....
        /*00f0*/ 	.word	0x000005a0
        /*00f4*/ 	.word	0x000000ff
        /*00f8*/ 	.word	0x00000048
        /*00fc*/ 	.short	0x0100
        /*00fe*/ 	.byte	0x08
	.zero		1


	//   ....[8]....
        /*0100*/ 	.word	0x00001400
        /*0104*/ 	.word	0x00000003
        /*0108*/ 	.word	0x00000000
        /*010c*/ 	.short	0x010a
        /*010e*/ 	.byte	0x3f
	.zero		1


	//   ....[9]....
        /*0110*/ 	.word	0x00001460
        /*0114*/ 	.word	0x00000003
        /*0118*/ 	.word	0x00000000
        /*011c*/ 	.short	0x010a
        /*011e*/ 	.byte	0x3f
	.zero		1


	//   ....[10]....
        /*0120*/ 	.word	0x00001970
        /*0124*/ 	.word	0x000000ff
        /*0128*/ 	.word	0x00000000
        /*012c*/ 	.short	0x010a
        /*012e*/ 	.byte	0x08
	.zero		1


	//   ....[11]....
        /*0130*/ 	.word	0x000019b0
        /*0134*/ 	.word	0x000000ff
        /*0138*/ 	.word	0x00000000
        /*013c*/ 	.short	0x010a
        /*013e*/ 	.byte	0x08
	.zero		1


	//   ....[12]....
        /*0140*/ 	.word	0x00001dd0
        /*0144*/ 	.word	0x000000ff
        /*0148*/ 	.word	0x00000000
        /*014c*/ 	.short	0x0101
        /*014e*/ 	.byte	0x07
	.zero		1


	//   ....[13]....
        /*0150*/ 	.word	0x00001fb0
        /*0154*/ 	.word	0x000000ff
        /*0158*/ 	.word	0x00000000
        /*015c*/ 	.short	0x0101
        /*015e*/ 	.byte	0x06
	.zero		1


	//   ....[14]....
        /*0160*/ 	.word	0x00007190
        /*0164*/ 	.word	0x0000000e
        /*0168*/ 	.word	0x00000018
        /*016c*/ 	.short	0x010a
        /*016e*/ 	.byte	0x3f
	.zero		1


	//   ....[15]....
        /*0170*/ 	.word	0x000075c0
        /*0174*/ 	.word	0x00000006
        /*0178*/ 	.word	0x00000048
        /*017c*/ 	.short	0x0101
        /*017e*/ 	.byte	0x3f
	.zero		1


	//   ....[16]....
        /*0180*/ 	.word	0x00007ce0
        /*0184*/ 	.word	0x00000007
        /*0188*/ 	.word	0x00000000
        /*018c*/ 	.short	0x010a
        /*018e*/ 	.byte	0x3f
	.zero		1


	//   ....[17]....
        /*0190*/ 	.word	0x00007d60
        /*0194*/ 	.word	0x00000009
        /*0198*/ 	.word	0x00000000
        /*019c*/ 	.short	0x010a
        /*019e*/ 	.byte	0x3f
	.zero		1


	//   ....[18]....
        /*01a0*/ 	.word	0x00007df0
        /*01a4*/ 	.word	0x00000003
        /*01a8*/ 	.word	0x00000000
        /*01ac*/ 	.short	0x010a
        /*01ae*/ 	.byte	0x3f
	.zero		1


	//   ....[19]....
        /*01b0*/ 	.word	0x00007e50
        /*01b4*/ 	.word	0x00000003
        /*01b8*/ 	.word	0x00000000
        /*01bc*/ 	.short	0x010a
        /*01be*/ 	.byte	0x3f
	.zero		1


	//   ....[20]....
        /*01c0*/ 	.word	0x00007eb0
        /*01c4*/ 	.word	0x00000004
        /*01c8*/ 	.word	0x00000000
        /*01cc*/ 	.short	0x010a
        /*01ce*/ 	.byte	0x3f
	.zero		1


	//   ....[21]....
        /*01d0*/ 	.word	0x00007f80
        /*01d4*/ 	.word	0x0000000e
        /*01d8*/ 	.word	0x00000018
        /*01dc*/ 	.short	0x010a
        /*01de*/ 	.byte	0x3f
	.zero		1


	//   ....[22]....
        /*01e0*/ 	.word	0x00008050
        /*01e4*/ 	.word	0x00000007
        /*01e8*/ 	.word	0x00000000
        /*01ec*/ 	.short	0x010a
        /*01ee*/ 	.byte	0x3f
	.zero		1


	//   ....[23]....
        /*01f0*/ 	.word	0x000080a0
        /*01f4*/ 	.word	0x00000009
        /*01f8*/ 	.word	0x00000000
        /*01fc*/ 	.short	0x010a
        /*01fe*/ 	.byte	0x3f
	.zero		1


	//----- nvinfo : EIATTR_NUM_MBARRIERS
	.align		4
.L_35:
        /*0200*/ 	.byte	0x03, 0x38
        /*0202*/ 	.short	0x0008


	//----- nvinfo : EIATTR_EXIT_INSTR_OFFSETS
	.align		4
        /*0204*/ 	.byte	0x04, 0x1c
        /*0206*/ 	.short	(.L_37 - .L_36)


	//   ....[0]....
.L_36:
        /*0208*/ 	.word	0x00000640


	//   ....[1]....
        /*020c*/ 	.word	0x00000f00


	//   ....[2]....
        /*0210*/ 	.word	0x00006850


	//   ....[3]....
        /*0214*/ 	.word	0x00006e80


	//   ....[4]....
        /*0218*/ 	.word	0x00007e40


	//----- nvinfo : EIATTR_MAX_THREADS
	.align		4
.L_37:
        /*021c*/ 	.byte	0x04, 0x05
        /*021e*/ 	.short	(.L_39 - .L_38)
.L_38:
        /*0220*/ 	.word	0x00000180
        /*0224*/ 	.word	0x00000001
        /*0228*/ 	.word	0x00000001


	//----- nvinfo : EIATTR_CRS_STACK_SIZE
	.align		4
.L_39:
        /*022c*/ 	.byte	0x04, 0x1e
        /*022e*/ 	.short	(.L_41 - .L_40)
.L_40:
        /*0230*/ 	.word	0x00000000


	//----- nvinfo : EIATTR_CBANK_PARAM_SIZE
	.align		4
.L_41:
        /*0234*/ 	.byte	0x03, 0x19
        /*0236*/ 	.short	0x0470


	//----- nvinfo : EIATTR_PARAM_CBANK
	.align		4
        /*0238*/ 	.byte	0x04, 0x0a
        /*023a*/ 	.short	(.L_43 - .L_42)
	.align		4
.L_42:
        /*023c*/ 	.word	index@(.nv.constant0._ZN7cutlass13device_kernelINS_4gemm6kernel13GemmUniversalIN4cute5tupleIJiiiiEEENS1_10collective13CollectiveMmaINS1_34MainloopSm90TmaGmmaWarpSpecializedILi3ENS5_IJNS4_1CILi1EEESB_SB_EEENS1_35KernelTmaWarpSpecializedCooperativeEEENS5_IJNSA_ILi128EEESF_SF_EEENS_10bfloat16_tENS5_IJSB_llEEESH_NS5_IJlSB_lEEENS4_8TiledMMAINS4_8MMA_AtomIJNS4_4SM904GMMA28MMA_64x128x16_F32BF16BF16_SSILNSN_5MajorE1ELSP_0ELNSN_7ScaleInE1ELSQ_1EEEEEENS4_6LayoutINS5_IJNSA_ILi2EEESB_SB_EEENS5_IJSB_NSA_ILi0EEESW_EEEEENS5_IJNS4_10UnderscoreESZ_SZ_EEEEENS4_13SM90_TMA_LOADENS4_14ComposedLayoutINS4_7SwizzleILi3ELi4ELi3EEENS4_18smem_ptr_flag_bitsILi16EEENST_INS5_IJNSA_ILi64EEENSA_ILi8EEEEEENS5_IJSB_S18_EEEEEEEvNS4_8identityES12_NS13_IS15_S17_NST_INS5_IJS19_S18_EEENS5_IJS18_SB_EEEEEEEvS1E_EENS_8epilogue10collective6detail29Sm90TmaWarpSpecializedAdapterINS1L_15DefaultEpilogueISH_SJ_SJ_NS1K_6thread17LinearCombinationISH_Li1EffLNS1P_9ScaleType4KindE0ELNS_15FloatRoundStyleE2ESH_EENS1_15EpilogueDefaultEEEEEvvEEEEvNT_6ParamsE)
        /*0240*/ 	.short	0x0210
        /*0242*/ 	.short	0x0470


	//----- nvinfo : EIATTR_SW_WAR
	.align		4
.L_43:
        /*0244*/ 	.byte	0x04, 0x36
        /*0246*/ 	.short	(.L_45 - .L_44)
.L_44:
        /*0248*/ 	.word	0x00000008
.L_45:


//--------------------- .nv.callgraph             --------------------------
	.section	.nv.callgraph,"",@"SHT_CUDA_CALLGRAPH"
	.align	4
	.sectionentsize	8
	.align		4
        /*0000*/ 	.word	0x00000000
	.align		4
        /*0004*/ 	.word	0xffffffff
	.align		4
        /*0008*/ 	.word	index@(_ZN7cutlass13device_kernelINS_4gemm6kernel13GemmUniversalIN4cute5tupleIJiiiiEEENS1_10collective13CollectiveMmaINS1_34MainloopSm90TmaGmmaWarpSpecializedILi3ENS5_IJNS4_1CILi1EEESB_SB_EEENS1_35KernelTmaWarpSpecializedCooperativeEEENS5_IJNSA_ILi128EEESF_SF_EEENS_10bfloat16_tENS5_IJSB_llEEESH_NS5_IJlSB_lEEENS4_8TiledMMAINS4_8MMA_AtomIJNS4_4SM904GMMA28MMA_64x128x16_F32BF16BF16_SSILNSN_5MajorE1ELSP_0ELNSN_7ScaleInE1ELSQ_1EEEEEENS4_6LayoutINS5_IJNSA_ILi2EEESB_SB_EEENS5_IJSB_NSA_ILi0EEESW_EEEEENS5_IJNS4_10UnderscoreESZ_SZ_EEEEENS4_13SM90_TMA_LOADENS4_14ComposedLayoutINS4_7SwizzleILi3ELi4ELi3EEENS4_18smem_ptr_flag_bitsILi16EEENST_INS5_IJNSA_ILi64EEENSA_ILi8EEEEEENS5_IJSB_S18_EEEEEEEvNS4_8identityES12_NS13_IS15_S17_NST_INS5_IJS19_S18_EEENS5_IJS18_SB_EEEEEEEvS1E_EENS_8epilogue10collective6detail29Sm90TmaWarpSpecializedAdapterINS1L_15DefaultEpilogueISH_SJ_SJ_NS1K_6thread17LinearCombinationISH_Li1EffLNS1P_9ScaleType4KindE0ELNS_15FloatRoundStyleE2ESH_EENS1_15EpilogueDefaultEEEEEvvEEEEvNT_6ParamsE)
	.align		4
        /*000c*/ 	.word	index@(__assertfail)
	.align		4
        /*0010*/ 	.word	0x00000000
	.align		4
        /*0014*/ 	.word	0xfffffffe
	.align		4
        /*0018*/ 	.word	0x00000000
	.align		4
        /*001c*/ 	.word	0xfffffffd
	.align		4
        /*0020*/ 	.word	0x00000000
	.align		4
        /*0024*/ 	.word	0xfffffffc


//--------------------- .nv.constant4             --------------------------
	.section	.nv.constant4,"a",@progbits
	.align	8
	.align		8
.nv.constant4:
        /*0000*/ 	.dword	__assertfail
	.align		8
        /*0008*/ 	.dword	__unnamed_1
	.align		8
        /*0010*/ 	.dword	_ZN40_INTERNAL_877d54b8_4_k_cu_95c669bb_244344cuda3std3__45__cpo5beginE
	.align		8
        /*0018*/ 	.dword	_ZN40_INTERNAL_877d54b8_4_k_cu_95c669bb_244344cuda3std3__45__cpo3endE
	.align		8
        /*0020*/ 	.dword	_ZN40_INTERNAL_877d54b8_4_k_cu_95c669bb_244344cuda3std3__45__cpo6cbeginE
	.align		8
        /*0028*/ 	.dword	_ZN40_INTERNAL_877d54b8_4_k_cu_95c669bb_244344cuda3std3__45__cpo4cendE
	.align		8
        /*0030*/ 	.dword	_ZN40_INTERNAL_877d54b8_4_k_cu_95c669bb_244344cuda3std3__442_GLOBAL__N__877d54b8_4_k_cu_95c669bb_244346ignoreE
	.align		8
        /*0038*/ 	.dword	_ZN40_INTERNAL_877d54b8_4_k_cu_95c669bb_244344cuda3std3__419piecewise_constructE
	.align		8
        /*0040*/ 	.dword	_ZN40_INTERNAL_877d54b8_4_k_cu_95c669bb_244344cuda3std3__48in_placeE
	.align		8
        /*0048*/ 	.dword	_ZN40_INTERNAL_877d54b8_4_k_cu_95c669bb_244344cuda3std6ranges3__45__cpo4swapE
	.align		8
        /*0050*/ 	.dword	_ZN40_INTERNAL_877d54b8_4_k_cu_95c669bb_244344cuda3std6ranges3__45__cpo9iter_moveE
	.align		8
        /*0058*/ 	.dword	_ZN40_INTERNAL_877d54b8_4_k_cu_95c669bb_244344cute7productE
	.align		8
        /*0060*/ 	.dword	_ZN40_INTERNAL_877d54b8_4_k_cu_95c669bb_244344cute1_E
	.align		8
        /*0068*/ 	.dword	$str$22
	.align		8
        /*0070*/ 	.dword	$str$23


//--------------------- .text._ZN7cutlass13device_kernelINS_4gemm6kernel13GemmUniversalIN4cute5tupleIJiiiiEEENS1_10collective13CollectiveMmaINS1_34MainloopSm90TmaGmmaWarpSpecializedILi3ENS5_IJNS4_1CILi1EEESB_SB_EEENS1_35KernelTmaWarpSpecializedCooperativeEEENS5_IJNSA_ILi128EEESF_SF_EEENS_10bfloat16_tENS5_IJSB_llEEESH_NS5_IJlSB_lEEENS4_8TiledMMAINS4_8MMA_AtomIJNS4_4SM904GMMA28MMA_64x128x16_F32BF16BF16_SSILNSN_5MajorE1ELSP_0ELNSN_7ScaleInE1ELSQ_1EEEEEENS4_6LayoutINS5_IJNSA_ILi2EEESB_SB_EEENS5_IJSB_NSA_ILi0EEESW_EEEEENS5_IJNS4_10UnderscoreESZ_SZ_EEEEENS4_13SM90_TMA_LOADENS4_14ComposedLayoutINS4_7SwizzleILi3ELi4ELi3EEENS4_18smem_ptr_flag_bitsILi16EEENST_INS5_IJNSA_ILi64EEENSA_ILi8EEEEEENS5_IJSB_S18_EEEEEEEvNS4_8identityES12_NS13_IS15_S17_NST_INS5_IJS19_S18_EEENS5_IJS18_SB_EEEEEEEvS1E_EENS_8epilogue10collective6detail29Sm90TmaWarpSpecializedAdapterINS1L_15DefaultEpilogueISH_SJ_SJ_NS1K_6thread17LinearCombinationISH_Li1EffLNS1P_9ScaleType4KindE0ELNS_15FloatRoundStyleE2ESH_EENS1_15EpilogueDefaultEEEEEvvEEEEvNT_6ParamsE --------------------------
	.section	.text._ZN7cutlass13device_kernelINS_4gemm6kernel13GemmUniversalIN4cute5tupleIJiiiiEEENS1_10collective13CollectiveMmaINS1_34MainloopSm90TmaGmmaWarpSpecializedILi3ENS5_IJNS4_1CILi1EEESB_SB_EEENS1_35KernelTmaWarpSpecializedCooperativeEEENS5_IJNSA_ILi128EEESF_SF_EEENS_10bfloat16_tENS5_IJSB_llEEESH_NS5_IJlSB_lEEENS4_8TiledMMAINS4_8MMA_AtomIJNS4_4SM904GMMA28MMA_64x128x16_F32BF16BF16_SSILNSN_5MajorE1ELSP_0ELNSN_7ScaleInE1ELSQ_1EEEEEENS4_6LayoutINS5_IJNSA_ILi2EEESB_SB_EEENS5_IJSB_NSA_ILi0EEESW_EEEEENS5_IJNS4_10UnderscoreESZ_SZ_EEEEENS4_13SM90_TMA_LOADENS4_14ComposedLayoutINS4_7SwizzleILi3ELi4ELi3EEENS4_18smem_ptr_flag_bitsILi16EEENST_INS5_IJNSA_ILi64EEENSA_ILi8EEEEEENS5_IJSB_S18_EEEEEEEvNS4_8identityES12_NS13_IS15_S17_NST_INS5_IJS19_S18_EEENS5_IJS18_SB_EEEEEEEvS1E_EENS_8epilogue10collective6detail29Sm90TmaWarpSpecializedAdapterINS1L_15DefaultEpilogueISH_SJ_SJ_NS1K_6thread17LinearCombinationISH_Li1EffLNS1P_9ScaleType4KindE0ELNS_15FloatRoundStyleE2ESH_EENS1_15EpilogueDefaultEEEEEvvEEEEvNT_6ParamsE,"ax",@progbits
	.align	128
.text._ZN7cutlass13device_kernelINS_4gemm6kernel13GemmUniversalIN4cute5tupleIJiiiiEEENS1_10collective13CollectiveMmaINS1_34MainloopSm90TmaGmmaWarpSpecializedILi3ENS5_IJNS4_1CILi1EEESB_SB_EEENS1_35KernelTmaWarpSpecializedCooperativeEEENS5_IJNSA_ILi128EEESF_SF_EEENS_10bfloat16_tENS5_IJSB_llEEESH_NS5_IJlSB_lEEENS4_8TiledMMAINS4_8MMA_AtomIJNS4_4SM904GMMA28MMA_64x128x16_F32BF16BF16_SSILNSN_5MajorE1ELSP_0ELNSN_7ScaleInE1ELSQ_1EEEEEENS4_6LayoutINS5_IJNSA_ILi2EEESB_SB_EEENS5_IJSB_NSA_ILi0EEESW_EEEEENS5_IJNS4_10UnderscoreESZ_SZ_EEEEENS4_13SM90_TMA_LOADENS4_14ComposedLayoutINS4_7SwizzleILi3ELi4ELi3EEENS4_18smem_ptr_flag_bitsILi16EEENST_INS5_IJNSA_ILi64EEENSA_ILi8EEEEEENS5_IJSB_S18_EEEEEEEvNS4_8identityES12_NS13_IS15_S17_NST_INS5_IJS19_S18_EEENS5_IJS18_SB_EEEEEEEvS1E_EENS_8epilogue10collective6detail29Sm90TmaWarpSpecializedAdapterINS1L_15DefaultEpilogueISH_SJ_SJ_NS1K_6thread17LinearCombinationISH_Li1EffLNS1P_9ScaleType4KindE0ELNS_15FloatRoundStyleE2ESH_EENS1_15EpilogueDefaultEEEEEvvEEEEvNT_6ParamsE:
        .type           _ZN7cutlass13device_kernelINS_4gemm6kernel13GemmUniversalIN4cute5tupleIJiiiiEEENS1_10collective13CollectiveMmaINS1_34MainloopSm90TmaGmmaWarpSpecializedILi3ENS5_IJNS4_1CILi1EEESB_SB_EEENS1_35KernelTmaWarpSpecializedCooperativeEEENS5_IJNSA_ILi128EEESF_SF_EEENS_10bfloat16_tENS5_IJSB_llEEESH_NS5_IJlSB_lEEENS4_8TiledMMAINS4_8MMA_AtomIJNS4_4SM904GMMA28MMA_64x128x16_F32BF16BF16_SSILNSN_5MajorE1ELSP_0ELNSN_7ScaleInE1ELSQ_1EEEEEENS4_6LayoutINS5_IJNSA_ILi2EEESB_SB_EEENS5_IJSB_NSA_ILi0EEESW_EEEEENS5_IJNS4_10UnderscoreESZ_SZ_EEEEENS4_13SM90_TMA_LOADENS4_14ComposedLayoutINS4_7SwizzleILi3ELi4ELi3EEENS4_18smem_ptr_flag_bitsILi16EEENST_INS5_IJNSA_ILi64EEENSA_ILi8EEEEEENS5_IJSB_S18_EEEEEEEvNS4_8identityES12_NS13_IS15_S17_NST_INS5_IJS19_S18_EEENS5_IJS18_SB_EEEEEEEvS1E_EENS_8epilogue10collective6detail29Sm90TmaWarpSpecializedAdapterINS1L_15DefaultEpilogueISH_SJ_SJ_NS1K_6thread17LinearCombinationISH_Li1EffLNS1P_9ScaleType4KindE0ELNS_15FloatRoundStyleE2ESH_EENS1_15EpilogueDefaultEEEEEvvEEEEvNT_6ParamsE,@function
        .size           _ZN7cutlass13device_kernelINS_4gemm6kernel13GemmUniversalIN4cute5tupleIJiiiiEEENS1_10collective13CollectiveMmaINS1_34MainloopSm90TmaGmmaWarpSpecializedILi3ENS5_IJNS4_1CILi1EEESB_SB_EEENS1_35KernelTmaWarpSpecializedCooperativeEEENS5_IJNSA_ILi128EEESF_SF_EEENS_10bfloat16_tENS5_IJSB_llEEESH_NS5_IJlSB_lEEENS4_8TiledMMAINS4_8MMA_AtomIJNS4_4SM904GMMA28MMA_64x128x16_F32BF16BF16_SSILNSN_5MajorE1ELSP_0ELNSN_7ScaleInE1ELSQ_1EEEEEENS4_6LayoutINS5_IJNSA_ILi2EEESB_SB_EEENS5_IJSB_NSA_ILi0EEESW_EEEEENS5_IJNS4_10UnderscoreESZ_SZ_EEEEENS4_13SM90_TMA_LOADENS4_14ComposedLayoutINS4_7SwizzleILi3ELi4ELi3EEENS4_18smem_ptr_flag_bitsILi16EEENST_INS5_IJNSA_ILi64EEENSA_ILi8EEEEEENS5_IJSB_S18_EEEEEEEvNS4_8identityES12_NS13_IS15_S17_NST_INS5_IJS19_S18_EEENS5_IJS18_SB_EEEEEEEvS1E_EENS_8epilogue10collective6detail29Sm90TmaWarpSpecializedAdapterINS1L_15DefaultEpilogueISH_SJ_SJ_NS1K_6thread17LinearCombinationISH_Li1EffLNS1P_9ScaleType4KindE0ELNS_15FloatRoundStyleE2ESH_EENS1_15EpilogueDefaultEEEEEvvEEEEvNT_6ParamsE,(.L_x_192 - _ZN7cutlass13device_kernelINS_4gemm6kernel13GemmUniversalIN4cute5tupleIJiiiiEEENS1_10collective13CollectiveMmaINS1_34MainloopSm90TmaGmmaWarpSpecializedILi3ENS5_IJNS4_1CILi1EEESB_SB_EEENS1_35KernelTmaWarpSpecializedCooperativeEEENS5_IJNSA_ILi128EEESF_SF_EEENS_10bfloat16_tENS5_IJSB_llEEESH_NS5_IJlSB_lEEENS4_8TiledMMAINS4_8MMA_AtomIJNS4_4SM904GMMA28MMA_64x128x16_F32BF16BF16_SSILNSN_5MajorE1ELSP_0ELNSN_7ScaleInE1ELSQ_1EEEEEENS4_6LayoutINS5_IJNSA_ILi2EEESB_SB_EEENS5_IJSB_NSA_ILi0EEESW_EEEEENS5_IJNS4_10UnderscoreESZ_SZ_EEEEENS4_13SM90_TMA_LOADENS4_14ComposedLayoutINS4_7SwizzleILi3ELi4ELi3EEENS4_18smem_ptr_flag_bitsILi16EEENST_INS5_IJNSA_ILi64EEENSA_ILi8EEEEEENS5_IJSB_S18_EEEEEEEvNS4_8identityES12_NS13_IS15_S17_NST_INS5_IJS19_S18_EEENS5_IJS18_SB_EEEEEEEvS1E_EENS_8epilogue10collective6detail29Sm90TmaWarpSpecializedAdapterINS1L_15DefaultEpilogueISH_SJ_SJ_NS1K_6thread17LinearCombinationISH_Li1EffLNS1P_9ScaleType4KindE0ELNS_15FloatRoundStyleE2ESH_EENS1_15EpilogueDefaultEEEEEvvEEEEvNT_6ParamsE)
        .other          _ZN7cutlass13device_kernelINS_4gemm6kernel13GemmUniversalIN4cute5tupleIJiiiiEEENS1_10collective13CollectiveMmaINS1_34MainloopSm90TmaGmmaWarpSpecializedILi3ENS5_IJNS4_1CILi1EEESB_SB_EEENS1_35KernelTmaWarpSpecializedCooperativeEEENS5_IJNSA_ILi128EEESF_SF_EEENS_10bfloat16_tENS5_IJSB_llEEESH_NS5_IJlSB_lEEENS4_8TiledMMAINS4_8MMA_AtomIJNS4_4SM904GMMA28MMA_64x128x16_F32BF16BF16_SSILNSN_5MajorE1ELSP_0ELNSN_7ScaleInE1ELSQ_1EEEEEENS4_6LayoutINS5_IJNSA_ILi2EEESB_SB_EEENS5_IJSB_NSA_ILi0EEESW_EEEEENS5_IJNS4_10UnderscoreESZ_SZ_EEEEENS4_13SM90_TMA_LOADENS4_14ComposedLayoutINS4_7SwizzleILi3ELi4ELi3EEENS4_18smem_ptr_flag_bitsILi16EEENST_INS5_IJNSA_ILi64EEENSA_ILi8EEEEEENS5_IJSB_S18_EEEEEEEvNS4_8identityES12_NS13_IS15_S17_NST_INS5_IJS19_S18_EEENS5_IJS18_SB_EEEEEEEvS1E_EENS_8epilogue10collective6detail29Sm90TmaWarpSpecializedAdapterINS1L_15DefaultEpilogueISH_SJ_SJ_NS1K_6thread17LinearCombinationISH_Li1EffLNS1P_9ScaleType4KindE0ELNS_15FloatRoundStyleE2ESH_EENS1_15EpilogueDefaultEEEEEvvEEEEvNT_6ParamsE,@"STO_CUDA_ENTRY STV_DEFAULT"
_ZN7cutlass13device_kernelINS_4gemm6kernel13GemmUniversalIN4cute5tupleIJiiiiEEENS1_10collective13CollectiveMmaINS1_34MainloopSm90TmaGmmaWarpSpecializedILi3ENS5_IJNS4_1CILi1EEESB_SB_EEENS1_35KernelTmaWarpSpecializedCooperativeEEENS5_IJNSA_ILi128EEESF_SF_EEENS_10bfloat16_tENS5_IJSB_llEEESH_NS5_IJlSB_lEEENS4_8TiledMMAINS4_8MMA_AtomIJNS4_4SM904GMMA28MMA_64x128x16_F32BF16BF16_SSILNSN_5MajorE1ELSP_0ELNSN_7ScaleInE1ELSQ_1EEEEEENS4_6LayoutINS5_IJNSA_ILi2EEESB_SB_EEENS5_IJSB_NSA_ILi0EEESW_EEEEENS5_IJNS4_10UnderscoreESZ_SZ_EEEEENS4_13SM90_TMA_LOADENS4_14ComposedLayoutINS4_7SwizzleILi3ELi4ELi3EEENS4_18smem_ptr_flag_bitsILi16EEENST_INS5_IJNSA_ILi64EEENSA_ILi8EEEEEENS5_IJSB_S18_EEEEEEEvNS4_8identityES12_NS13_IS15_S17_NST_INS5_IJS19_S18_EEENS5_IJS18_SB_EEEEEEEvS1E_EENS_8epilogue10collective6detail29Sm90TmaWarpSpecializedAdapterINS1L_15DefaultEpilogueISH_SJ_SJ_NS1K_6thread17LinearCombinationISH_Li1EffLNS1P_9ScaleType4KindE0ELNS_15FloatRoundStyleE2ESH_EENS1_15EpilogueDefaultEEEEEvvEEEEvNT_6ParamsE:
[----:B------:R-:W0:Y:S01]  /*0000*/  LDC R1, c[0x0][0x28] ;  /* 0x00000a00ff017b82 */ /* 0x000e220000000800 */
[----:B------:R-:W1:Y:S01]  /*0010*/  S2R R3, SR_TID.X ;  /* 0x0000000000037919 */ /* 0x000e620000002100 */
[----:B------:R-:W-:Y:S01]  /*0020*/  ELECT P0, URZ, PT ;  /* 0x00000000003f782f */ /* 0x000fe20003800000 */
[----:B------:R-:W-:Y:S01]  /*0030*/  BSSY B0, `(.L_x_0) ;  /* 0x000000f000007945 */ /* 0x000fe20003800000 */
[--C-:B-1----:R-:W-:Y:S02]  /*0040*/  SHF.R.U32.HI R0, RZ, 0x5, R3.reuse ;  /* 0x00000005ff007819 */ /* 0x102fe40000011603 */
[----:B------:R-:W-:-:S03]  /*0050*/  SHF.R.U32.HI R14, RZ, 0x7, R3 ;  /* 0x00000007ff0e7819 */ /* 0x000fc60000011603 */
[----:B------:R-:W1:Y:S04]  /*0060*/  SHFL.IDX PT, R4, R0, RZ, 0x1f ;  /* 0x00001fff00047589 */ /* 0x000e6800000e0000 */
[----:B------:R2:W3:Y:S01]  /*0070*/  SHFL.IDX PT, R10, R14, RZ, 0x1f ;  /* 0x00001fff0e0a7589 */ /* 0x0004e200000e0000 */
[----:B-1----:R-:W-:-:S13]  /*0080*/  ISETP.NE.OR P0, PT, R4, RZ, !P0 ;  /* 0x000000ff0400720c */ /* 0x002fda0004705670 */
[----:B0-23--:R-:W-:Y:S05]  /*0090*/  @P0 BRA `(.L_x_1) ;  /* 0x0000000000200947 */ /* 0x00dfea0003800000 */
[----:B------:R-:W-:Y:S02]  /*00a0*/  ULDC.64 UR4, c[0x0][0x198] ;  /* 0x0000660000047ab9 */ /* 0x000fe40000000a00 */
[----:B------:R-:W-:Y:S02]  /*00b0*/  UIADD3 UR6, UP0, UR4, 0xf0, URZ ;  /* 0x000000f004067890 */ /* 0x000fe4000ff1e03f */
[----:B------:R-:W-:Y:S02]  /*00c0*/  UIADD3 UR4, UP1, UR4, 0x1f0, URZ ;  /* 0x000001f004047890 */ /* 0x000fe4000ff3e03f */
[----:B------:R-:W-:Y:S02]  /*00d0*/  UIADD3.X UR7, URZ, UR5, URZ, UP0, !UPT ;  /* 0x000000053f077290 */ /* 0x000fe400087fe43f */
[----:B------:R-:W-:-:S07]  /*00e0*/  UIADD3.X UR5, URZ, UR5, URZ, UP1, !UPT ;  /* 0x000000053f057290 */ /* 0x000fce0008ffe43f */
[----:B------:R0:W-:Y:S02]  /*00f0*/  UTMACCTL.PF [UR6] ;  /* 0x00000000060079b9 */ /* 0x0001e40008040000 */
[----:B------:R0:W-:Y:S02]  /*0100*/  UTMACCTL.PF [UR4] ;  /* 0x00000000040079b9 */ /* 0x0001e40008040000 */
[----:B0-----:R-:W-:Y:S01]  /*0110*/  NOP ;  /* 0x0000000000007918 */ /* 0x001fe20000000000 */
.L_x_1:
[----:B------:R-:W-:Y:S05]  /*0120*/  BSYNC B0 ;  /* 0x0000000000007941 */ /* 0x000fea0003800000 */
.L_x_0:
[----:B------:R-:W0:Y:S02]  /*0130*/  SHFL.IDX PT, R2, R0, RZ, 0x1f ;  /* 0x00001fff00027589 */ /* 0x000e2400000e0000 */
[----:B0-----:R-:W-:-:S13]  /*0140*/  ISETP.NE.AND P0, PT, R2, RZ, PT ;  /* 0x000000ff0200720c */ /* 0x001fda0003f05270 */
[----:B------:R-:W-:Y:S05]  /*0150*/  @P0 BRA `(.L_x_2) ;  /* 0x0000000000500947 */ /* 0x000fea0003800000 */
[----:B------:R-:W0:Y:S01]  /*0160*/  S2UR UR8, SR_CgaCtaId ;  /* 0x00000000000879c3 */ /* 0x000e220000008800 */
[----:B------:R-:W-:Y:S01]  /*0170*/  UMOV UR4, 0x400 ;  /* 0x0000040000047882 */ /* 0x000fe20000000000 */
[----:B------:R-:W-:Y:S01]  /*0180*/  UMOV UR5, 0x1 ;  /* 0x0000000100057882 */ /* 0x000fe20000000000 */
[----:B------:R-:W-:Y:S01]  /*0190*/  UMOV UR6, 0x100 ;  /* 0x0000010000067882 */ /* 0x000fe20000000000 */
[----:B------:R-:W-:Y:S01]  /*01a0*/  ELECT P0, URZ, PT ;  /* 0x00000000003f782f */ /* 0x000fe20003800000 */
[----:B------:R-:W-:-:S04]  /*01b0*/  UIADD3 UR6, -UR6, 0x100000, URZ ;  /* 0x0010000006067890 */ /* 0x000fc8000fffe13f */
[----:B------:R-:W-:Y:S02]  /*01c0*/  USHF.L.U32 UR7, UR6, 0xb, URZ ;  /* 0x0000000b06077899 */ /* 0x000fe4000800063f */
[----:B------:R-:W-:Y:S02]  /*01d0*/  USHF.L.U32 UR6, UR6, 0x1, URZ ;  /* 0x0000000106067899 */ /* 0x000fe4000800063f */
[----:B0-----:R-:W-:Y:S02]  /*01e0*/  ULEA UR8, UR8, UR4, 0x18 ;  /* 0x0000000408087291 */ /* 0x001fe4000f8ec03f */
[----:B------:R-:W-:-:S04]  /*01f0*/  UIADD3 UR4, -UR5, 0x100000, URZ ;  /* 0x0010000005047890 */ /* 0x000fc8000fffe13f */
[----:B------:R-:W-:Y:S02]  /*0200*/  USHF.L.U32 UR5, UR4, 0xb, URZ ;  /* 0x0000000b04057899 */ /* 0x000fe4000800063f */
[----:B------:R-:W-:Y:S01]  /*0210*/  USHF.L.U32 UR4, UR4, 0x1, URZ ;  /* 0x0000000104047899 */ /* 0x000fe2000800063f */
[----:B------:R-:W0:Y:S11]  /*0220*/  FENCE.VIEW.ASYNC.S ;  /* 0x00000000000073c6 */ /* 0x000e360000000000 */
[----:B0-----:R0:W1:Y:S01]  /*0230*/  SYNCS.EXCH.64 URZ, [UR8], UR4 ;  /* 0x00000004083f75b2 */ /* 0x0010620008000100 */
[----:B------:R0:W2:Y:S01]  /*0240*/  SYNCS.EXCH.64 URZ, [UR8+0x18], UR6 ;  /* 0x00001806083f75b2 */ /* 0x0000a20008000100 */
[----:B------:R0:W3:Y:S01]  /*0250*/  SYNCS.EXCH.64 URZ, [UR8+0x8], UR4 ;  /* 0x00000804083f75b2 */ /* 0x0000e20008000100 */
[----:B------:R0:W4:Y:S01]  /*0260*/  SYNCS.EXCH.64 URZ, [UR8+0x20], UR6 ;  /* 0x00002006083f75b2 */ /* 0x0001220008000100 */
[----:B------:R0:W0:Y:S01]  /*0270*/  SYNCS.EXCH.64 URZ, [UR8+0x10], UR4 ;  /* 0x00001004083f75b2 */ /* 0x0000220008000100 */
[----:B------:R0:W0:Y:S01]  /*0280*/  SYNCS.EXCH.64 URZ, [UR8+0x28], UR6 ;  /* 0x00002806083f75b2 */ /* 0x0000220008000100 */
[----:B------:R-:W-:Y:S01]  /*0290*/  NOP ;  /* 0x0000000000007918 */ /* 0x000fe20000000000 */
.L_x_2:
[----:B------:R-:W5:Y:S01]  /*02a0*/  SHFL.IDX PT, R0, R0, RZ, 0x1f ;  /* 0x00001fff00007589 */ /* 0x000f6200000e0000 */
[----:B------:R-:W-:Y:S01]  /*02b0*/  ELECT P0, URZ, PT ;  /* 0x00000000003f782f */ /* 0x000fe20003800000 */
[----:B------:R-:W1:Y:S01]  /*02c0*/  LDC R2, c[0x0][0x65c] ;  /* 0x00019700ff027b82 */ /* 0x000e620000000800 */
[----:B------:R-:W-:Y:S01]  /*02d0*/  SHF.R.S32.HI R7, RZ, 0x1f, R4 ;  /* 0x0000001fff077819 */ /* 0x000fe20000011404 */
[----:B------:R-:W2:Y:S01]  /*02e0*/  S2R R5, SR_CTAID.Y ;  /* 0x0000000000057919 */ /* 0x000ea20000002600 */
[----:B0-----:R-:W-:Y:S01]  /*02f0*/  UMOV UR4, 0x20 ;  /* 0x0000002000047882 */ /* 0x001fe20000000000 */
[----:B------:R-:W-:Y:S01]  /*0300*/  NOP ;  /* 0x0000000000007918 */ /* 0x000fe20000000000 */
[----:B------:R-:W-:Y:S01]  /*0310*/  LEA.HI R7, R7, R4, RZ, 0x2 ;  /* 0x0000000407077211 */ /* 0x000fe200078f10ff */
[----:B------:R-:W0:Y:S01]  /*0320*/  S2R R6, SR_CTAID.X ;  /* 0x0000000000067919 */ /* 0x000e220000002500 */
[----:B------:R-:W-:Y:S01]  /*0330*/  ISETP.NE.AND P2, PT, R10, RZ, PT ;  /* 0x000000ff0a00720c */ /* 0x000fe20003f45270 */
[----:B------:R-:W-:Y:S01]  /*0340*/  NOP ;  /* 0x0000000000007918 */ /* 0x000fe20000000000 */
[----:B------:R-:W-:-:S02]  /*0350*/  LOP3.LUT R7, R7, 0xfffffffc, RZ, 0xc0, !PT ;  /* 0xfffffffc07077812 */ /* 0x000fc400078ec0ff */
[----:B-----5:R-:W-:Y:S02]  /*0360*/  ISETP.NE.OR P0, PT, R0, RZ, !P0 ;  /* 0x000000ff0000720c */ /* 0x020fe40004705670 */
[----:B-1----:R-:W-:-:S04]  /*0370*/  ISETP.NE.AND P3, PT, R2, 0x1, PT ;  /* 0x000000010200780c */ /* 0x002fc80003f65270 */
[----:B------:R-:W-:Y:S01]  /*0380*/  P2R R0, PR, RZ, 0x8 ;  /* 0x00000008ff007803 */ /* 0x000fe20000000000 */
[----:B------:R-:W-:Y:S01]  /*0390*/  IMAD.IADD R0, R4, 0x1, -R7 ;  /* 0x0000000104007824 */ /* 0x000fe200078e0a07 */
[----:B------:R-:W-:Y:S01]  /*03a0*/  LOP3.LUT R4, R3, 0x7f, RZ, 0xc0, !PT ;  /* 0x0000007f03047812 */ /* 0x000fe200078ec0ff */
[----:B------:R-:W-:-:S03]  /*03b0*/  IMAD.MOV.U32 R7, RZ, RZ, RZ ;  /* 0x000000ffff077224 */ /* 0x000fc600078e00ff */
[----:B------:R-:W-:Y:S01]  /*03c0*/  ISETP.NE.AND P1, PT, R0, 0x3, PT ;  /* 0x000000030000780c */ /* 0x000fe20003f25270 */
[----:B------:R-:W-:Y:S01]  /*03d0*/  VOTEU.ALL UP0, P0 ;  /* 0x00000000003f7886 */ /* 0x000fe20000000000 */
[----:B------:R-:W-:Y:S01]  /*03e0*/  VOTEU.ALL UP1, P0 ;  /* 0x00000000003f7886 */ /* 0x000fe20000020000 */
[----:B------:R-:W0:Y:S01]  /*03f0*/  @P3 LDC R17, c[0x0][0x10] ;  /* 0x00000400ff113b82 */ /* 0x000e220000000800 */
[----:B--2---:R-:W-:Y:S02]  /*0400*/  @P3 IMAD.MOV.U32 R8, RZ, RZ, R5 ;  /* 0x000000ffff083224 */ /* 0x004fe400078e0005 */
[----:B------:R-:W-:Y:S01]  /*0410*/  @!UP0 UMOV UR6, 0x400 ;  /* 0x0000040000068882 */ /* 0x000fe20000000000 */
[----:B------:R-:W-:-:S04]  /*0420*/  @!UP0 UIADD3 UR4, -UR4, 0x100000, URZ ;  /* 0x0010000004048890 */ /* 0x000fc8000fffe13f */
[----:B------:R-:W-:Y:S02]  /*0430*/  @!UP0 USHF.L.U32 UR5, UR4, 0xb, URZ ;  /* 0x0000000b04058899 */ /* 0x000fe4000800063f */
[----:B------:R-:W-:Y:S01]  /*0440*/  @!UP0 USHF.L.U32 UR4, UR4, 0x1, URZ ;  /* 0x0000000104048899 */ /* 0x000fe2000800063f */
[----:B------:R-:W-:Y:S01]  /*0450*/  @P3 IMAD.MOV.U32 R9, RZ, RZ, RZ ;  /* 0x000000ffff093224 */ /* 0x000fe200078e00ff */
[----:B------:R-:W1:Y:S08]  /*0460*/  @!UP0 S2UR UR7, SR_CgaCtaId ;  /* 0x00000000000789c3 */ /* 0x000e700000008800 */
[----:B------:R-:W2:Y:S01]  /*0470*/  @!P3 LDC R11, c[0x0][0xc] ;  /* 0x00000300ff0bbb82 */ /* 0x000ea20000000800 */
[----:B0-----:R-:W-:Y:S01]  /*0480*/  @P3 IMAD.WIDE.U32 R16, R6, R17, R8 ;  /* 0x0000001106103225 */ /* 0x001fe200078e0008 */
[----:B-1----:R-:W-:Y:S01]  /*0490*/  @!UP0 ULEA UR8, UR7, UR6, 0x18 ;  /* 0x0000000607088291 */ /* 0x002fe2000f8ec03f */
[----:B------:R-:W-:-:S02]  /*04a0*/  VOTEU.ALL UP0, P0 ;  /* 0x00000000003f7886 */ /* 0x000fc40000000000 */
[----:B------:R-:W-:Y:S01]  /*04b0*/  ULDC UR6, c[0x0][0xc] ;  /* 0x0000030000067ab9 */ /* 0x000fe20000000800 */
[----:B------:R-:W-:Y:S01]  /*04c0*/  ISETP.EQ.OR P0, PT, R0, RZ, !P1 ;  /* 0x000000ff0000720c */ /* 0x000fe20004f02670 */
[----:B------:R-:W-:-:S03]  /*04d0*/  ULDC UR7, c[0x0][0x10] ;  /* 0x0000040000077ab9 */ /* 0x000fc60000000800 */
[C---:B------:R-:W-:Y:S01]  /*04e0*/  ISETP.EQ.AND P0, PT, R10.reuse, RZ, P0 ;  /* 0x000000ff0a00720c */ /* 0x040fe20000702270 */
[----:B------:R-:W-:Y:S02]  /*04f0*/  VIADD R10, R10, 0xffffffff ;  /* 0xffffffff0a0a7836 */ /* 0x000fe40000000000 */
[----:B--2---:R-:W-:Y:S01]  /*0500*/  @!P3 IMAD.WIDE.U32 R8, R11, R5, R6 ;  /* 0x000000050b08b225 */ /* 0x004fe200078e0006 */
[----:B------:R-:W0:Y:S02]  /*0510*/  FENCE.VIEW.ASYNC.S ;  /* 0x00000000000073c6 */ /* 0x000e240000000000 */
[----:B0-----:R-:W3:Y:S01]  /*0520*/  @!UP0 SYNCS.EXCH.64 URZ, [UR8+0x40], UR4 ;  /* 0x00004004083f85b2 */ /* 0x001ee20008000100 */
[----:B------:R-:W-:Y:S01]  /*0530*/  SEL R18, RZ, 0x1, !P0 ;  /* 0x00000001ff127807 */ /* 0x000fe20004000000 */
[----:B------:R-:W-:Y:S01]  /*0540*/  @P3 IMAD.MOV.U32 R11, RZ, RZ, RZ ;  /* 0x000000ffff0b3224 */ /* 0x000fe200078e00ff */
[----:B------:R-:W-:Y:S01]  /*0550*/  ISETP.GE.U32.AND P1, PT, R10, 0x2, PT ;  /* 0x000000020a00780c */ /* 0x000fe20003f26070 */
[----:B------:R-:W-:-:S02]  /*0560*/  @!P3 IMAD.MOV.U32 R16, RZ, RZ, R8 ;  /* 0x000000ffff10b224 */ /* 0x000fc400078e0008 */
[----:B------:R-:W-:Y:S01]  /*0570*/  @P3 IMAD.IADD R17, R17, 0x1, R11 ;  /* 0x0000000111113824 */ /* 0x000fe200078e020b */
[----:B------:R-:W-:Y:S01]  /*0580*/  SEL R18, R18, 0x2, P1 ;  /* 0x0000000212127807 */ /* 0x000fe20000800000 */
[----:B------:R-:W-:Y:S01]  /*0590*/  @!P3 IMAD.MOV.U32 R17, RZ, RZ, R9 ;  /* 0x000000ffff11b224 */ /* 0x000fe200078e0009 */
[----:B------:R0:W3:Y:S01]  /*05a0*/  @!UP1 SYNCS.EXCH.64 URZ, [UR8+0x48], UR4 ;  /* 0x00004804083f95b2 */ /* 0x0000e20008000100 */
[----:B------:R-:W-:Y:S01]  /*05b0*/  NOP ;  /* 0x0000000000007918 */ /* 0x000fe20000000000 */
[----:B0-----:R-:W-:-:S03]  /*05c0*/  UIMAD.WIDE.U32 UR4, UR6, UR7, URZ ;  /* 0x00000007060472a5 */ /* 0x001fc6000f8e003f */
[----:B------:R-:W-:Y:S02]  /*05d0*/  ULDC UR6, c[0x0][0x14] ;  /* 0x0000050000067ab9 */ /* 0x000fe40000000800 */
[----:B------:R-:W-:Y:S02]  /*05e0*/  UIMAD.WIDE.U32 UR38, UR4, UR6, URZ ;  /* 0x00000006042672a5 */ /* 0x000fe4000f8e003f */
[----:B------:R-:W-:-:S04]  /*05f0*/  UIMAD UR41, UR5, UR6, URZ ;  /* 0x00000006052972a4 */ /* 0x000fc8000f8e023f */
[----:B------:R-:W-:Y:S01]  /*0600*/  UIADD3 UR41, UR39, UR41, URZ ;  /* 0x0000002927297290 */ /* 0x000fe2000fffe03f */
[----:B---34-:R-:W-:Y:S06]  /*0610*/  BAR.SYNC.DEFER_BLOCKING 0x0 ;  /* 0x0000000000007b1d */ /* 0x018fec0000010000 */
[----:B------:R-:W-:Y:S05]  /*0620*/  @!P2 BRA `(.L_x_3) ;  /* 0x00000060008ca947 */ /* 0x000fea0003800000 */
[----:B------:R-:W-:-:S13]  /*0630*/  ISETP.GT.U32.AND P0, PT, R10, 0x1, PT ;  /* 0x000000010a00780c */ /* 0x000fda0003f04070 */
[----:B------:R-:W-:Y:S05]  /*0640*/  @P0 EXIT ;  /* 0x000000000000094d */ /* 0x000fea0003800000 */
[----:B------:R-:W-:Y:S01]  /*0650*/  ULDC.64 UR4, c[0x0][0x650] ;  /* 0x0001940000047ab9 */ /* 0x000fe20000000a00 */
[----:B------:R-:W-:Y:S01]  /*0660*/  PRMT R0, RZ, 0x7610, R0 ;  /* 0x00007610ff007816 */ /* 0x000fe20000000000 */
[----:B------:R-:W-:Y:S01]  /*0670*/  IMAD.MOV.U32 R101, RZ, RZ, -0x1 ;  /* 0xffffffffff657424 */ /* 0x000fe200078e00ff */
[----:B------:R-:W-:Y:S01]  /*0680*/  ISETP.GE.U32.AND P0, PT, R16, UR4, PT ;  /* 0x0000000410007c0c */ /* 0x000fe2000bf06070 */
[----:B------:R-:W-:Y:S02]  /*0690*/  IMAD.MOV.U32 R100, RZ, RZ, -0x1 ;  /* 0xffffffffff647424 */ /* 0x000fe400078e00ff */
[----:B------:R-:W-:Y:S01]  /*06a0*/  IMAD.MOV.U32 R99, RZ, RZ, -0x1 ;  /* 0xffffffffff637424 */ /* 0x000fe200078e00ff */
[----:B------:R-:W-:-:S13]  /*06b0*/  ISETP.GE.U32.AND.EX P0, PT, R17, UR5, PT, P0 ;  /* 0x0000000511007c0c */ /* 0x000fda000bf06100 */
[----:B------:R-:W-:Y:S05]  /*06c0*/  @P0 BRA `(.L_x_4) ;  /* 0x0000000400540947 */ /* 0x000fea0003800000 */
[----:B------:R-:W0:Y:S01]  /*06d0*/  LDC.64 R20, c[0x0][0x628] ;  /* 0x00018a00ff147b82 */ /* 0x000e220000000a00 */
[----:B------:R-:W-:Y:S02]  /*06e0*/  IMAD.MOV.U32 R8, RZ, RZ, R16 ;  /* 0x000000ffff087224 */ /* 0x000fe400078e0010 */
[----:B------:R-:W-:-:S05]  /*06f0*/  IMAD.MOV.U32 R9, RZ, RZ, R17 ;  /* 0x000000ffff097224 */ /* 0x000fca00078e0011 */
[----:B------:R-:W1:Y:S08]  /*0700*/  LDC R0, c[0x0][0x630] ;  /* 0x00018c00ff007b82 */ /* 0x000e700000000800 */
[----:B------:R-:W2:Y:S01]  /*0710*/  LDC.64 R22, c[0x0][0x620] ;  /* 0x00018800ff167b82 */ /* 0x000ea20000000a00 */
[----:B0-----:R-:W-:-:S04]  /*0720*/  ISETP.NE.U32.AND P0, PT, R20, RZ, PT ;  /* 0x000000ff1400720c */ /* 0x001fc80003f05070 */
[----:B------:R-:W-:-:S13]  /*0730*/  ISETP.NE.AND.EX P0, PT, R21, RZ, PT, P0 ;  /* 0x000000ff1500720c */ /* 0x000fda0003f05300 */
[----:B-12---:R-:W-:Y:S05]  /*0740*/  @!P0 BRA `(.L_x_5) ;  /* 0x0000000000288947 */ /* 0x006fea0003800000 */
[----:B------:R-:W0:Y:S02]  /*0750*/  LDC R13, c[0x0][0x634] ;  /* 0x00018d00ff0d7b82 */ /* 0x000e240000000800 */
[----:B0-----:R-:W-:-:S05]  /*0760*/  IADD3 R13, P0, R16, R13, RZ ;  /* 0x0000000d100d7210 */ /* 0x001fca0007f1e0ff */
[----:B------:R-:W-:-:S04]  /*0770*/  IMAD.X R15, RZ, RZ, R17, P0 ;  /* 0x000000ffff0f7224 */ /* 0x000fc800000e0611 */
[----:B------:R-:W-:-:S04]  /*0780*/  IMAD.WIDE.U32 R8, R15, R20, RZ ;  /* 0x000000140f087225 */ /* 0x000fc800078e00ff */
[----:B------:R-:W-:-:S04]  /*0790*/  IMAD.WIDE.U32 R10, P0, R13, R21, R8 ;  /* 0x000000150d0a7225 */ /* 0x000fc80007800008 */
[----:B------:R-:W-:-:S04]  /*07a0*/  IMAD.WIDE.U32 R8, R13, R20, RZ ;  /* 0x000000140d087225 */ /* 0x000fc800078e00ff */
[----:B------:R-:W-:Y:S01]  /*07b0*/  IMAD.X R13, RZ, RZ, RZ, P0 ;  /* 0x000000ffff0d7224 */ /* 0x000fe200000e06ff */
[----:B------:R-:W-:Y:S01]  /*07c0*/  IADD3 RZ, P0, R9, R10, RZ ;  /* 0x0000000a09ff7210 */ /* 0x000fe20007f1e0ff */
[----:B------:R-:W-:-:S04]  /*07d0*/  IMAD.MOV.U32 R12, RZ, RZ, R11 ;  /* 0x000000ffff0c7224 */ /* 0x000fc800078e000b */
[----:B------:R-:W-:-:S08]  /*07e0*/  IMAD.WIDE.U32.X R8, R15, R21, R12, P0 ;  /* 0x000000150f087225 */ /* 0x000fd000000e040c */
.L_x_5:
[-CC-:B------:R-:W-:Y:S01]  /*07f0*/  SHF.R.U64 R99, R8, R0.reuse, R9.reuse ;  /* 0x0000000008637219 */ /* 0x180fe20000001209 */
[----:B------:R-:W0:Y:S01]  /*0800*/  LDC R12, c[0x0][0x618] ;  /* 0x00018600ff0c7b82 */ /* 0x000e220000000800 */
[----:B------:R-:W-:Y:S01]  /*0810*/  SHF.R.U32.HI R7, RZ, R0, R9 ;  /* 0x00000000ff077219 */ /* 0x000fe20000011609 */
[----:B------:R-:W-:Y:S01]  /*0820*/  ULDC UR4, c[0x0][0x150] ;  /* 0x0000540000047ab9 */ /* 0x000fe20000000800 */
[----:B------:R-:W-:Y:S02]  /*0830*/  IADD3 R11, P0, RZ, -R99, RZ ;  /* 0x80000063ff0b7210 */ /* 0x000fe40007f1e0ff */
[----:B------:R-:W-:-:S03]  /*0840*/  I2FP.F32.U32 R0, R6 ;  /* 0x0000000600007245 */ /* 0x000fc60000201000 */
[----:B------:R-:W1:Y:S01]  /*0850*/  LDC.64 R30, c[0x0][0x640] ;  /* 0x00019000ff1e7b82 */ /* 0x000e620000000a00 */
[----:B------:R-:W-:Y:S02]  /*0860*/  IMAD.X R13, RZ, RZ, ~R7, P0 ;  /* 0x000000ffff0d7224 */ /* 0x000fe400000e0e07 */
[----:B------:R-:W-:Y:S01]  /*0870*/  FMUL R0, R0, UR4 ;  /* 0x0000000400007c20 */ /* 0x000fe20008400000 */
[----:B------:R-:W-:Y:S01]  /*0880*/  IMAD.WIDE.U32 R8, R11, R22, R16 ;  /* 0x000000160b087225 */ /* 0x000fe200078e0010 */
[----:B------:R-:W-:-:S03]  /*0890*/  ULDC UR4, c[0x0][0x154] ;  /* 0x0000550000047ab9 */ /* 0x000fc60000000800 */
[----:B------:R-:W-:Y:S01]  /*08a0*/  IMAD R10, R13, R22, RZ ;  /* 0x000000160d0a7224 */ /* 0x000fe200078e02ff */
[----:B------:R-:W2:Y:S01]  /*08b0*/  LDC R7, c[0x0][0x144] ;  /* 0x00005100ff077b82 */ /* 0x000ea20000000800 */
[----:B------:R-:W3:Y:S02]  /*08c0*/  F2I.U32.TRUNC.NTZ R0, R0 ;  /* 0x0000000000007305 */ /* 0x000ee4000020f000 */
[----:B------:R-:W-:-:S04]  /*08d0*/  IMAD R11, R11, R23, R10 ;  /* 0x000000170b0b7224 */ /* 0x000fc800078e020a */
[----:B------:R-:W-:Y:S01]  /*08e0*/  IMAD.IADD R9, R9, 0x1, R11 ;  /* 0x0000000109097824 */ /* 0x000fe200078e020b */
[----:B------:R-:W4:Y:S01]  /*08f0*/  LDC R24, c[0x0][0x608] ;  /* 0x00018200ff187b82 */ /* 0x000f220000000800 */
[----:B------:R-:W-:-:S03]  /*0900*/  IMAD.MOV.U32 R11, RZ, RZ, -0x1 ;  /* 0xffffffffff0b7424 */ /* 0x000fc600078e00ff */
[-CC-:B0-----:R-:W-:Y:S02]  /*0910*/  SHF.R.U64 R22, R8, R12.reuse, R9.reuse ;  /* 0x0000000c08167219 */ /* 0x181fe40000001209 */
[----:B------:R-:W-:Y:S02]  /*0920*/  I2FP.F32.U32 R8, R5 ;  /* 0x0000000500087245 */ /* 0x000fe40000201000 */
[----:B------:R-:W0:Y:S01]  /*0930*/  LDC R28, c[0x0][0x658] ;  /* 0x00019600ff1c7b82 */ /* 0x000e220000000800 */
[----:B-1----:R-:W-:Y:S01]  /*0940*/  ISETP.NE.U32.AND P0, PT, R30, RZ, PT ;  /* 0x000000ff1e00720c */ /* 0x002fe20003f05070 */
[----:B---3--:R-:W-:Y:S02]  /*0950*/  IMAD.MOV R10, RZ, RZ, -R0 ;  /* 0x000000ffff0a7224 */ /* 0x008fe400078e0a00 */
[----:B------:R-:W-:Y:S01]  /*0960*/  FMUL R8, R8, UR4 ;  /* 0x0000000408087c20 */ /* 0x000fe20008400000 */
[----:B------:R-:W-:Y:S02]  /*0970*/  SHF.R.U32.HI R9, RZ, R12, R9 ;  /* 0x0000000cff097219 */ /* 0x000fe40000011609 */
[----:B------:R-:W-:Y:S01]  /*0980*/  ISETP.NE.AND.EX P0, PT, R31, RZ, PT, P0 ;  /* 0x000000ff1f00720c */ /* 0x000fe20003f05300 */
[----:B------:R1:W3:Y:S01]  /*0990*/  F2I.U32.TRUNC.NTZ R15, R8 ;  /* 0x00000008000f7305 */ /* 0x0002e2000020f000 */
[----:B------:R-:W1:Y:S01]  /*09a0*/  LDC R20, c[0x0][0x148] ;  /* 0x00005200ff147b82 */ /* 0x000e620000000800 */
[----:B--2---:R-:W-:-:S07]  /*09b0*/  IMAD R0, R7, R10, R6 ;  /* 0x0000000a07007224 */ /* 0x004fce00078e0206 */
[----:B------:R-:W2:Y:S01]  /*09c0*/  LDC R26, c[0x0][0x600] ;  /* 0x00018000ff1a7b82 */ /* 0x000ea20000000800 */
[-CC-:B----4-:R-:W-:Y:S02]  /*09d0*/  SHF.R.U64 R32, R22, R24.reuse, R9.reuse ;  /* 0x0000001816207219 */ /* 0x190fe40000001209 */
[----:B------:R-:W-:Y:S01]  /*09e0*/  SHF.R.U32.HI R7, RZ, R24, R9 ;  /* 0x00000018ff077219 */ /* 0x000fe20000011609 */
[----:B------:R-:W-:-:S04]  /*09f0*/  IMAD.MOV.U32 R9, RZ, RZ, 0x1 ;  /* 0x00000001ff097424 */ /* 0x000fc800078e00ff */
[----:B------:R-:W4:Y:S01]  /*0a00*/  LDC R21, c[0x0][0x648] ;  /* 0x00019200ff157b82 */ /* 0x000f220000000800 */
[-C--:B0-----:R-:W-:Y:S02]  /*0a10*/  SHF.L.U32 R6, R11, R28.reuse, RZ ;  /* 0x0000001c0b067219 */ /* 0x081fe400000006ff */
[--C-:B------:R-:W-:Y:S02]  /*0a20*/  SHF.R.U64 R24, R32, R28, R7.reuse ;  /* 0x0000001c20187219 */ /* 0x100fe40000001207 */
[----:B------:R-:W-:Y:S02]  /*0a30*/  LOP3.LUT R13, RZ, R6, RZ, 0x33, !PT ;  /* 0x00000006ff0d7212 */ /* 0x000fe400078e33ff */
[-C--:B------:R-:W-:Y:S01]  /*0a40*/  SHF.R.U32.HI R7, RZ, R28.reuse, R7 ;  /* 0x0000001cff077219 */ /* 0x080fe20000011607 */
[----:B------:R-:W0:Y:S01]  /*0a50*/  LDC R23, c[0x0][0x638] ;  /* 0x00018e00ff177b82 */ /* 0x000e220000000800 */
[----:B------:R-:W-:Y:S01]  /*0a60*/  SHF.L.U32 R12, R9, R28, RZ ;  /* 0x0000001c090c7219 */ /* 0x000fe200000006ff */
[----:B------:R-:W-:-:S06]  /*0a70*/  IMAD.MOV.U32 R6, RZ, RZ, R24 ;  /* 0x000000ffff067224 */ /* 0x000fcc00078e0018 */
[----:B------:R-:W0:Y:S01]  /*0a80*/  LDC R101, c[0x0][0x610] ;  /* 0x00018400ff657b82 */ /* 0x000e220000000800 */
[----:B-1-3--:R-:W-:Y:S05]  /*0a90*/  @!P0 BRA `(.L_x_6) ;  /* 0x0000000000288947 */ /* 0x00afea0003800000 */
[----:B------:R-:W1:Y:S02]  /*0aa0*/  LDC R11, c[0x0][0x64c] ;  /* 0x00019300ff0b7b82 */ /* 0x000e640000000800 */
[----:B-1----:R-:W-:-:S05]  /*0ab0*/  IADD3 R11, P0, R24, R11, RZ ;  /* 0x0000000b180b7210 */ /* 0x002fca0007f1e0ff */
        /* <DEDUP_REMOVED lines=8> */
.L_x_6:
[----:B----4-:R-:W-:Y:S01]  /*0b40*/  SHF.R.U64 R6, R6, R21, R7 ;  /* 0x0000001506067219 */ /* 0x010fe20000001207 */
[----:B--2---:R-:W-:Y:S01]  /*0b50*/  VIADD R7, R26, 0xffffffff ;  /* 0xffffffff1a077836 */ /* 0x004fe20000000000 */
[----:B------:R-:W-:Y:S01]  /*0b60*/  LOP3.LUT R13, R32, R13, RZ, 0xc0, !PT ;  /* 0x0000000d200d7212 */ /* 0x000fe200078ec0ff */
[----:B------:R-:W-:Y:S02]  /*0b70*/  IMAD.MOV R15, RZ, RZ, -R15 ;  /* 0x000000ffff0f7224 */ /* 0x000fe400078e0a0f */
[----:B------:R-:W-:Y:S02]  /*0b80*/  IMAD.MOV R8, RZ, RZ, -R6 ;  /* 0x000000ffff087224 */ /* 0x000fe400078e0a06 */
[----:B------:R-:W-:Y:S01]  /*0b90*/  IMAD R13, R12, R6, R13 ;  /* 0x000000060c0d7224 */ /* 0x000fe200078e020d */
[----:B------:R-:W-:Y:S01]  /*0ba0*/  LOP3.LUT R6, R22, R7, RZ, 0xc0, !PT ;  /* 0x0000000716067212 */ /* 0x000fe200078ec0ff */
[----:B------:R-:W-:Y:S02]  /*0bb0*/  @P3 IMAD R0, R20, R15, R5 ;  /* 0x0000000f14003224 */ /* 0x000fe400078e0205 */
[----:B0-----:R-:W-:-:S02]  /*0bc0*/  IMAD R5, R8, R23, R24 ;  /* 0x0000001708057224 */ /* 0x001fc400078e0218 */
[----:B------:R-:W-:Y:S02]  /*0bd0*/  IMAD R101, R13, R101, R0 ;  /* 0x000000650d657224 */ /* 0x000fe400078e0200 */
[----:B------:R-:W-:Y:S02]  /*0be0*/  IMAD R6, R5, R26, R6 ;  /* 0x0000001a05067224 */ /* 0x000fe400078e0206 */
[----:B------:R-:W-:-:S03]  /*0bf0*/  IMAD.MOV.U32 R0, RZ, RZ, 0x1 ;  /* 0x00000001ff007424 */ /* 0x000fc600078e00ff */
[----:B------:R-:W-:Y:S02]  /*0c00*/  SEL R100, R6, R101, !P3 ;  /* 0x0000006506647207 */ /* 0x000fe40005800000 */
[----:B------:R-:W-:-:S07]  /*0c10*/  SEL R101, R101, R6, !P3 ;  /* 0x0000000665657207 */ /* 0x000fce0005800000 */
.L_x_4:
[----:B------:R-:W-:-:S08]  /*0c20*/  NOP ;  /* 0x0000000000007918 */ /* 0x000fd00000000000 */
[----:B------:R-:W0:Y:S02]  /*0c30*/  USETMAXREG.TRY_ALLOC.CTAPOOL UP0, 0xe8 ;  /* 0x000000e8000079c8 */ /* 0x000e240008000600 */
[----:B0-----:R-:W-:-:S13]  /*0c40*/  PLOP3.LUT P0, PT, PT, PT, UP0, 0x80, 0x0 ;  /* 0x000000000000781c */ /* 0x001fda0003f0f008 */
[----:B------:R-:W-:Y:S05]  /*0c50*/  @!P0 BRA `(.L_x_4) ;  /* 0xfffffffc00f08947 */ /* 0x000fea000383ffff */
[----:B------:R-:W-:Y:S01]  /*0c60*/  ULDC.64 UR4, c[0x0][0x598] ;  /* 0x0001660000047ab9 */ /* 0x000fe20000000a00 */
[----:B------:R-:W-:Y:S01]  /*0c70*/  ULDC.64 UR36, c[0x0][0x208] ;  /* 0x0000820000247ab9 */ /* 0x000fe20000000a00 */
[----:B------:R-:W-:-:S04]  /*0c80*/  ISETP.NE.U32.AND P0, PT, RZ, UR4, PT ;  /* 0x00000004ff007c0c */ /* 0x000fc8000bf05070 */
[----:B------:R-:W-:-:S13]  /*0c90*/  ISETP.NE.AND.EX P0, PT, RZ, UR5, PT, P0 ;  /* 0x00000005ff007c0c */ /* 0x000fda000bf05300 */
[----:B------:R-:W-:Y:S05]  /*0ca0*/  @!P0 BRA `(.L_x_7) ;  /* 0x00000000001c8947 */ /* 0x000fea0003800000 */
[----:B------:R-:W0:Y:S02]  /*0cb0*/  LDC.64 R6, c[0x0][0x598] ;  /* 0x00016600ff067b82 */ /* 0x000e240000000a00 */
[----:B0-----:R-:W2:Y:S02]  /*0cc0*/  LDG.E.64 R6, desc[UR36][R6.64] ;  /* 0x0000002406067981 */ /* 0x001ea4000c1e1b00 */
[----:B--2---:R-:W-:-:S04]  /*0cd0*/  ISETP.NE.U32.AND P0, PT, R6, RZ, PT ;  /* 0x000000ff0600720c */ /* 0x004fc80003f05070 */
[----:B------:R-:W-:-:S13]  /*0ce0*/  ISETP.NE.AND.EX P0, PT, R7, RZ, PT, P0 ;  /* 0x000000ff0700720c */ /* 0x000fda0003f05300 */
[----:B------:R-:W-:Y:S05]  /*0cf0*/  @!P0 BRA `(.L_x_7) ;  /* 0x0000000000088947 */ /* 0x000fea0003800000 */
[----:B------:R0:W5:Y:S01]  /*0d00*/  LD.E R19, desc[UR36][R6.64] ;  /* 0x0000002406137980 */ /* 0x000162000c101900 */
[----:B------:R-:W-:Y:S05]  /*0d10*/  BRA `(.L_x_8) ;  /* 0x0000000000247947 */ /* 0x000fea0003800000 */
.L_x_7:
[----:B------:R-:W-:Y:S02]  /*0d20*/  ULDC.64 UR4, c[0x0][0x588] ;  /* 0x0001620000047ab9 */ /* 0x000fe40000000a00 */
[----:B------:R-:W-:-:S04]  /*0d30*/  ISETP.NE.U32.AND P0, PT, RZ, UR4, PT ;  /* 0x00000004ff007c0c */ /* 0x000fc8000bf05070 */
[----:B------:R-:W-:-:S13]  /*0d40*/  ISETP.NE.AND.EX P0, PT, RZ, UR5, PT, P0 ;  /* 0x00000005ff007c0c */ /* 0x000fda000bf05300 */
[----:B------:R-:W-:Y:S05]  /*0d50*/  @!P0 BRA `(.L_x_9) ;  /* 0x00000000000c8947 */ /* 0x000fea0003800000 */
[----:B------:R-:W0:Y:S02]  /*0d60*/  LDC.64 R6, c[0x0][0x588] ;  /* 0x00016200ff067b82 */ /* 0x000e240000000a00 */
[----:B0-----:R1:W5:Y:S01]  /*0d70*/  LDG.E R19, desc[UR36][R6.64] ;  /* 0x0000002406137981 */ /* 0x001362000c1e1900 */
[----:B------:R-:W-:Y:S05]  /*0d80*/  BRA `(.L_x_8) ;  /* 0x0000000000087947 */ /* 0x000fea0003800000 */
.L_x_9:
[----:B------:R-:W-:Y:S02]  /*0d90*/  ULDC UR4, c[0x0][0x580] ;  /* 0x0001600000047ab9 */ /* 0x000fe40000000800 */
[----:B------:R-:W-:-:S07]  /*0da0*/  IMAD.U32 R19, RZ, RZ, UR4 ;  /* 0x00000004ff137e24 */ /* 0x000fce000f8e00ff */
.L_x_8:
[----:B------:R-:W-:Y:S02]  /*0db0*/  ULDC.64 UR4, c[0x0][0x5a0] ;  /* 0x0001680000047ab9 */ /* 0x000fe40000000a00 */
[----:B------:R-:W-:-:S04]  /*0dc0*/  ISETP.NE.U32.AND P0, PT, RZ, UR4, PT ;  /* 0x00000004ff007c0c */ /* 0x000fc8000bf05070 */
[----:B------:R-:W-:-:S13]  /*0dd0*/  ISETP.NE.AND.EX P0, PT, RZ, UR5, PT, P0 ;  /* 0x00000005ff007c0c */ /* 0x000fda000bf05300 */
[----:B------:R-:W-:Y:S05]  /*0de0*/  @!P0 BRA `(.L_x_10) ;  /* 0x00000000001c8947 */ /* 0x000fea0003800000 */
[----:B01----:R-:W0:Y:S02]  /*0df0*/  LDC.64 R6, c[0x0][0x5a0] ;  /* 0x00016800ff067b82 */ /* 0x003e240000000a00 */
[----:B0-----:R-:W2:Y:S02]  /*0e00*/  LDG.E.64 R6, desc[UR36][R6.64] ;  /* 0x0000002406067981 */ /* 0x001ea4000c1e1b00 */
[----:B--2---:R-:W-:-:S04]  /*0e10*/  ISETP.NE.U32.AND P0, PT, R6, RZ, PT ;  /* 0x000000ff0600720c */ /* 0x004fc80003f05070 */
[----:B------:R-:W-:-:S13]  /*0e20*/  ISETP.NE.AND.EX P0, PT, R7, RZ, PT, P0 ;  /* 0x000000ff0700720c */ /* 0x000fda0003f05300 */
[----:B------:R-:W-:Y:S05]  /*0e30*/  @!P0 BRA `(.L_x_10) ;  /* 0x0000000000088947 */ /* 0x000fea0003800000 */
[----:B------:R0:W5:Y:S01]  /*0e40*/  LD.E R88, desc[UR36][R6.64] ;  /* 0x0000002406587980 */ /* 0x000162000c101900 */
[----:B------:R-:W-:Y:S05]  /*0e50*/  BRA `(.L_x_11) ;  /* 0x0000000000247947 */ /* 0x000fea0003800000 */
.L_x_10:
[----:B------:R-:W-:Y:S02]  /*0e60*/  ULDC.64 UR4, c[0x0][0x590] ;  /* 0x0001640000047ab9 */ /* 0x000fe40000000a00 */
[----:B------:R-:W-:-:S04]  /*0e70*/  ISETP.NE.U32.AND P0, PT, RZ, UR4, PT ;  /* 0x00000004ff007c0c */ /* 0x000fc8000bf05070 */
[----:B------:R-:W-:-:S13]  /*0e80*/  ISETP.NE.AND.EX P0, PT, RZ, UR5, PT, P0 ;  /* 0x00000005ff007c0c */ /* 0x000fda000bf05300 */
[----:B------:R-:W-:Y:S05]  /*0e90*/  @!P0 BRA `(.L_x_12) ;  /* 0x00000000000c8947 */ /* 0x000fea0003800000 */
[----:B------:R-:W2:Y:S02]  /*0ea0*/  LDC.64 R88, c[0x0][0x590] ;  /* 0x00016400ff587b82 */ /* 0x000ea40000000a00 */
[----:B--2---:R2:W5:Y:S01]  /*0eb0*/  LDG.E R88, desc[UR36][R88.64] ;  /* 0x0000002458587981 */ /* 0x004562000c1e1900 */
[----:B------:R-:W-:Y:S05]  /*0ec0*/  BRA `(.L_x_11) ;  /* 0x0000000000087947 */ /* 0x000fea0003800000 */
.L_x_12:
[----:B------:R-:W-:Y:S02]  /*0ed0*/  ULDC UR4, c[0x0][0x584] ;  /* 0x0001610000047ab9 */ /* 0x000fe40000000800 */
[----:B------:R-:W-:-:S07]  /*0ee0*/  IMAD.U32 R88, RZ, RZ, UR4 ;  /* 0x00000004ff587e24 */ /* 0x000fce000f8e00ff */
.L_x_11:
[----:B------:R-:W-:-:S13]  /*0ef0*/  LOP3.LUT P0, RZ, R0, 0xff, RZ, 0xc0, !PT ;  /* 0x000000ff00ff7812 */ /* 0x000fda000780c0ff */
[----:B------:R-:W-:Y:S05]  /*0f00*/  @!P0 EXIT ;  /* 0x000000000000894d */ /* 0x000fea0003800000 */
[----:B------:R-:W3:Y:S01]  /*0f10*/  LDC R90, c[0x0][0x658] ;  /* 0x00019600ff5a7b82 */ /* 0x000ee20000000800 */
[----:B------:R-:W-:Y:S01]  /*0f20*/  ULDC.64 UR6, c[0x0][0x288] ;  /* 0x0000a20000067ab9 */ /* 0x000fe20000000a00 */
[----:B------:R-:W-:Y:S01]  /*0f30*/  LOP3.LUT R14, R14, 0x1, RZ, 0xc0, !PT ;  /* 0x000000010e0e7812 */ /* 0x000fe200078ec0ff */
[----:B------:R-:W-:Y:S01]  /*0f40*/  UIADD3 UR4, UR7, 0x7f, URZ ;  /* 0x0000007f07047890 */ /* 0x000fe2000fffe03f */
[----:B------:R-:W-:Y:S01]  /*0f50*/  SHF.R.U32.HI R0, RZ, 0x2, R3 ;  /* 0x00000002ff007819 */ /* 0x000fe20000011603 */
[----:B01----:R-:W-:Y:S01]  /*0f60*/  IMAD.MOV.U32 R7, RZ, RZ, -0x1 ;  /* 0xffffffffff077424 */ /* 0x003fe200078e00ff */
[----:B------:R-:W-:Y:S01]  /*0f70*/  SHF.R.U32.HI R4, RZ, 0x1, R4 ;  /* 0x00000001ff047819 */ /* 0x000fe20000011604 */
[----:B------:R-:W-:Y:S01]  /*0f80*/  USHF.R.S32.HI UR5, URZ, 0x1f, UR4 ;  /* 0x0000001f3f057899 */ /* 0x000fe20008011404 */
[----:B------:R-:W0:Y:S01]  /*0f90*/  LDC.64 R92, c[0x0][0x5c8] ;  /* 0x00017200ff5c7b82 */ /* 0x000e220000000a00 */
[----:B------:R-:W-:Y:S01]  /*0fa0*/  IMAD.SHL.U32 R5, R14, 0x40, RZ ;  /* 0x000000400e057824 */ /* 0x000fe200078e00ff */
[----:B------:R-:W-:Y:S01]  /*0fb0*/  LOP3.LUT R0, R0, 0x7, RZ, 0xc0, !PT ;  /* 0x0000000700007812 */ /* 0x000fe200078ec0ff */
[----:B------:R-:W-:Y:S01]  /*0fc0*/  ULEA.HI UR5, UR5, UR4, URZ, 0x7 ;  /* 0x0000000405057291 */ /* 0x000fe2000f8f383f */
[----:B------:R-:W-:Y:S01]  /*0fd0*/  LOP3.LUT R23, R4, 0x30, RZ, 0xc0, !PT ;  /* 0x0000003004177812 */ /* 0x000fe200078ec0ff */
[----:B------:R-:W-:Y:S01]  /*0fe0*/  IMAD.MOV.U32 R9, RZ, RZ, 0x1 ;  /* 0x00000001ff097424 */ /* 0x000fe200078e00ff */
[--C-:B------:R-:W-:Y:S01]  /*0ff0*/  LOP3.LUT R22, R5, 0x40, R0.reuse, 0xe2, !PT ;  /* 0x0000004005167812 */ /* 0x100fe200078ee200 */
[----:B------:R-:W-:Y:S01]  /*1000*/  USHF.R.S32.HI UR43, URZ, 0x7, UR5 ;  /* 0x000000073f2b7899 */ /* 0x000fe20008011405 */
[----:B------:R-:W1:Y:S01]  /*1010*/  LDC R95, c[0x0][0x600] ;  /* 0x00018000ff5f7b82 */ /* 0x000e620000000800 */
[-C--:B------:R-:W-:Y:S01]  /*1020*/  IADD3 R5, RZ, -R23.reuse, -R0 ;  /* 0x80000017ff057210 */ /* 0x080fe20007ffe800 */
[----:B------:R-:W-:Y:S01]  /*1030*/  IMAD.U32 R6, RZ, RZ, UR6 ;  /* 0x00000006ff067e24 */ /* 0x000fe2000f8e00ff */
[C---:B--2---:R-:W-:Y:S01]  /*1040*/  LOP3.LUT R89, R3.reuse, 0x3, RZ, 0xc0, !PT ;  /* 0x0000000303597812 */ /* 0x044fe200078ec0ff */
[----:B------:R-:W-:Y:S01]  /*1050*/  UISETP.LT.AND UP0, UPT, UR43, 0x1, UPT ;  /* 0x000000012b00788c */ /* 0x000fe2000bf01270 */
[----:B------:R-:W-:Y:S01]  /*1060*/  LOP3.LUT R94, R3, 0x80, RZ, 0xc0, !PT ;  /* 0x00000080035e7812 */ /* 0x000fe200078ec0ff */
[----:B------:R-:W-:Y:S01]  /*1070*/  IMAD R5, R14, -0x40, R5 ;  /* 0xffffffc00e057824 */ /* 0x000fe200078e0205 */
[----:B------:R-:W-:Y:S01]  /*1080*/  ULDC UR4, c[0x0][0x284] ;  /* 0x0000a10000047ab9 */ /* 0x000fe20000000800 */
[-C--:B---3--:R-:W-:Y:S01]  /*1090*/  SHF.L.U32 R7, R7, R90.reuse, RZ ;  /* 0x0000005a07077219 */ /* 0x088fe200000006ff */
[----:B------:R-:W-:Y:S01]  /*10a0*/  USEL UR44, UR43, 0x1, UP0 ;  /* 0x000000012b2c7887 */ /* 0x000fe20008000000 */
[----:B------:R-:W-:Y:S01]  /*10b0*/  LOP3.LUT R22, R22, R23, RZ, 0xfc, !PT ;  /* 0x0000001716167212 */ /* 0x000fe200078efcff */
[----:B------:R-:W-:Y:S01]  /*10c0*/  IMAD R89, R89, -0x2, R6 ;  /* 0xfffffffe59597824 */ /* 0x000fe200078e0206 */
[----:B------:R-:W-:Y:S01]  /*10d0*/  SHF.L.U32 R90, R9, R90, RZ ;  /* 0x0000005a095a7219 */ /* 0x000fe200000006ff */
[----:B------:R-:W-:Y:S01]  /*10e0*/  VIADD R97, R5, UR4 ;  /* 0x0000000405617c36 */ /* 0x000fe20008000000 */
[----:B------:R-:W-:Y:S01]  /*10f0*/  LOP3.LUT R98, R18, 0x1, RZ, 0xfc, !PT ;  /* 0x0000000112627812 */ /* 0x000fe200078efcff */
[----:B------:R-:W-:Y:S01]  /*1100*/  IMAD.MOV.U32 R23, RZ, RZ, RZ ;  /* 0x000000ffff177224 */ /* 0x000fe200078e00ff */
[C---:B0-----:R-:W-:Y:S01]  /*1110*/  SHF.L.U64.HI R91, R92.reuse, 0x3, R93 ;  /* 0x000000035c5b7819 */ /* 0x041fe2000001025d */
[----:B------:R-:W-:Y:S01]  /*1120*/  IMAD.SHL.U32 R92, R92, 0x8, RZ ;  /* 0x000000085c5c7824 */ /* 0x000fe200078e00ff */
[----:B------:R-:W-:Y:S01]  /*1130*/  SHF.R.U32.HI R94, RZ, 0x7, R94 ;  /* 0x00000007ff5e7819 */ /* 0x000fe2000001165e */
[----:B------:R-:W-:Y:S01]  /*1140*/  IMAD.SHL.U32 R93, R3, 0x2, RZ ;  /* 0x00000002035d7824 */ /* 0x000fe200078e00ff */
[----:B------:R-:W-:Y:S01]  /*1150*/  LOP3.LUT R96, RZ, R7, RZ, 0x33, !PT ;  /* 0x00000007ff607212 */ /* 0x000fe200078e33ff */
[----:B------:R-:W-:Y:S01]  /*1160*/  UIADD3 UR44, UR43, -UR44, URZ ;  /* 0x8000002c2b2c7290 */ /* 0x000fe2000fffe03f */
[----:B------:R-:W-:Y:S01]  /*1170*/  UMOV UR40, URZ ;  /* 0x0000003f00287c82 */ /* 0x000fe20008000000 */
[----:B-1----:R-:W-:Y:S01]  /*1180*/  VIADD R95, R95, 0xffffffff ;  /* 0xffffffff5f5f7836 */ /* 0x002fe20000000000 */
[----:B------:R-:W-:-:S09]  /*1190*/  UMOV UR42, URZ ;  /* 0x0000003f002a7c82 */ /* 0x000fd20008000000 */
.L_x_158:
[----:B0-----:R-:W0:Y:S01]  /*11a0*/  SHFL.IDX PT, R0, R94, RZ, 0x1f ;  /* 0x00001fff5e007589 */ /* 0x001e2200000e0000 */
[----:B-1----:R-:W1:Y:S01]  /*11b0*/  S2UR UR7, SR_CgaCtaId ;  /* 0x00000000000779c3 */ /* 0x002e620000008800 */
[----:B------:R-:W-:Y:S01]  /*11c0*/  UMOV UR6, 0x400 ;  /* 0x0000040000067882 */ /* 0x000fe20000000000 */
[----:B0-----:R-:W-:Y:S01]  /*11d0*/  R2UR UR4, R0 ;  /* 0x00000000000472ca */ /* 0x001fe200000e0000 */
[----:B-1----:R-:W-:-:S12]  /*11e0*/  ULEA UR46, UR7, UR6, 0x18 ;  /* 0x00000006072e7291 */ /* 0x002fd8000f8ec03f */
[----:B------:R-:W-:-:S04]  /*11f0*/  ULEA.HI UR5, UR4, UR4, URZ, 0x1 ;  /* 0x0000000404057291 */ /* 0x000fc8000f8f083f */
[----:B------:R-:W-:-:S04]  /*1200*/  ULOP3.LUT UR5, UR5, 0x3fffe, URZ, 0xc0, !UPT ;  /* 0x0003fffe05057892 */ /* 0x000fc8000f8ec03f */
[----:B------:R-:W-:-:S03]  /*1210*/  UIADD3 UR5, UR4, -UR5, URZ ;  /* 0x8000000504057290 */ /* 0x000fc6000fffe03f */
[----:B------:R-:W-:Y:S01]  /*1220*/  ULDC UR4, c[0x0][0x28c] ;  /* 0x0000a30000047ab9 */ /* 0x000fe20000000800 */
[----:B------:R-:W-:Y:S01]  /*1230*/  ULEA UR5, UR5, UR46, 0xe ;  /* 0x0000002e05057291 */ /* 0x000fe2000f8e703f */
[----:B------:R-:W-:-:S03]  /*1240*/  ISETP.LT.AND P0, PT, RZ, UR4, PT ;  /* 0x00000004ff007c0c */ /* 0x000fc6000bf01270 */
[----:B------:R-:W-:-:S04]  /*1250*/  UIADD3 UR5, UR5, 0x100, URZ ;  /* 0x0000010005057890 */ /* 0x000fc8000fffe03f */
[----:B------:R-:W-:-:S04]  /*1260*/  USHF.R.U32.HI UR5, URZ, 0x4, UR5 ;  /* 0x000000043f057899 */ /* 0x000fc80008011605 */
[----:B------:R-:W-:Y:S02]  /*1270*/  ULOP3.LUT UR45, UR5, 0x3fff, URZ, 0xc0, !UPT ;  /* 0x00003fff052d7892 */ /* 0x000fe4000f8ec03f */
[----:B--2345:R-:W-:Y:S10]  /*1280*/  @P0 BRA `(.L_x_13) ;  /* 0x0000000000400947 */ /* 0x03cff40003800000 */
[----:B------:R-:W-:Y:S01]  /*1290*/  MOV R0, 0x0 ;  /* 0x0000000000007802 */ /* 0x000fe20000000f00 */
[----:B------:R-:W-:Y:S01]  /*12a0*/  ULDC.64 UR4, c[0x4][0x68] ;  /* 0x01001a0000047ab9 */ /* 0x000fe20000000a00 */
[----:B------:R-:W-:Y:S01]  /*12b0*/  ULDC.64 UR6, c[0x4][0x8] ;  /* 0x0100020000067ab9 */ /* 0x000fe20000000a00 */
[----:B------:R-:W-:Y:S01]  /*12c0*/  IMAD.U32 R4, RZ, RZ, UR4 ;  /* 0x00000004ff047e24 */ /* 0x000fe2000f8e00ff */
[----:B------:R0:W1:Y:S01]  /*12d0*/  LDC.64 R14, c[0x4][R0] ;  /* 0x01000000000e7b82 */ /* 0x0000620000000a00 */
[----:B------:R-:W-:Y:S01]  /*12e0*/  IMAD.U32 R5, RZ, RZ, UR5 ;  /* 0x00000005ff057e24 */ /* 0x000fe2000f8e00ff */
[----:B------:R-:W-:Y:S01]  /*12f0*/  ULDC.64 UR4, c[0x4][0x70] ;  /* 0x01001c0000047ab9 */ /* 0x000fe20000000a00 */
[----:B------:R-:W-:Y:S02]  /*1300*/  IMAD.U32 R10, RZ, RZ, UR6 ;  /* 0x00000006ff0a7e24 */ /* 0x000fe4000f8e00ff */
[----:B------:R-:W-:Y:S02]  /*1310*/  IMAD.U32 R6, RZ, RZ, UR4 ;  /* 0x00000004ff067e24 */ /* 0x000fe4000f8e00ff */
[----:B------:R-:W-:-:S02]  /*1320*/  IMAD.U32 R7, RZ, RZ, UR5 ;  /* 0x00000005ff077e24 */ /* 0x000fc4000f8e00ff */
[----:B------:R-:W-:Y:S02]  /*1330*/  IMAD.U32 R11, RZ, RZ, UR7 ;  /* 0x00000007ff0b7e24 */ /* 0x000fe4000f8e00ff */
[----:B------:R-:W-:Y:S02]  /*1340*/  IMAD.MOV.U32 R8, RZ, RZ, 0x1e1 ;  /* 0x000001e1ff087424 */ /* 0x000fe400078e00ff */
[----:B------:R-:W-:Y:S02]  /*1350*/  IMAD.MOV.U32 R12, RZ, RZ, 0x1 ;  /* 0x00000001ff0c7424 */ /* 0x000fe400078e00ff */
[----:B0-----:R-:W-:-:S07]  /*1360*/  IMAD.MOV.U32 R13, RZ, RZ, RZ ;  /* 0x000000ffff0d7224 */ /* 0x001fce00078e00ff */
[----:B------:R-:W-:-:S07]  /*1370*/  LEPC R20, `(.L_x_13) ;  /* 0x000000001014794e */ /* 0x000fce0000000000 */
[----:B-1---5:R-:W-:Y:S05]  /*1380*/  CALL.ABS.NOINC R14 ;  /* 0x000000000e007343 */ /* 0x022fea0003c00000 */
.L_x_13:
[----:B------:R-:W-:-:S13]  /*1390*/  ISETP.NE.AND P0, PT, R98, 0x3, PT ;  /* 0x000000036200780c */ /* 0x000fda0003f05270 */
[----:B------:R-:W-:Y:S05]  /*13a0*/  @!P0 BRA `(.L_x_14) ;  /* 0x0000000000048947 */ /* 0x000fea0003800000 */
[----:B------:R-:W-:Y:S01]  /*13b0*/  BPT.TRAP 0x1 ;  /* 0x000000040000795c */ /* 0x000fe20000300000 */
.L_x_14:
[----:B------:R-:W-:Y:S02]  /*13c0*/  IMAD.U32 R3, RZ, RZ, UR42 ;  /* 0x0000002aff037e24 */ /* 0x000fe4000f8e00ff */
[----:B------:R-:W-:-:S03]  /*13d0*/  IMAD.U32 R0, RZ, RZ, UR40 ;  /* 0x00000028ff007e24 */ /* 0x000fc6000f8e00ff */
[----:B------:R-:W-:Y:S02]  /*13e0*/  LEA R3, R3, UR46, 0x3 ;  /* 0x0000002e03037c11 */ /* 0x000fe4000f8e18ff */
[----:B------:R-:W-:-:S04]  /*13f0*/  SHF.L.U32 R0, R0, 0x1f, RZ ;  /* 0x0000001f00007819 */ /* 0x000fc800000006ff */
[----:B------:R0:W1:Y:S01]  /*1400*/  SYNCS.PHASECHK.TRANS64.TRYWAIT P1, [R3+URZ], R0 ;  /* 0x00000000030075a7 */ /* 0x000062000802017f */
[----:B------:R-:W-:Y:S05]  /*1410*/  @!P0 BRA `(.L_x_15) ;  /* 0x0000000000048947 */ /* 0x000fea0003800000 */
[----:B------:R-:W-:Y:S01]  /*1420*/  BPT.TRAP 0x1 ;  /* 0x000000040000795c */ /* 0x000fe20000300000 */
.L_x_15:
[----:B------:R-:W-:-:S05]  /*1430*/  IMAD.U32 R4, RZ, RZ, UR44 ;  /* 0x0000002cff047e24 */ /* 0x000fca000f8e00ff */
[----:B------:R-:W-:Y:S01]  /*1440*/  ISETP.GE.AND P2, PT, R4, 0x1, PT ;  /* 0x000000010400780c */ /* 0x000fe20003f46270 */
[----:B-1----:R-:W-:-:S12]  /*1450*/  @P1 BRA `(.L_x_16) ;  /* 0x0000000000081947 */ /* 0x002fd80003800000 */
[----:B------:R-:W1:Y:S02]  /*1460*/  SYNCS.PHASECHK.TRANS64.TRYWAIT P1, [R3+URZ], R0 ;  /* 0x00000000030075a7 */ /* 0x000e64000802017f */
[----:B-1----:R-:W-:Y:S05]  /*1470*/  @!P1 BRA `(.L_x_17) ;  /* 0x0000006800749947 */ /* 0x002fea0003800000 */
.L_x_16:
[----:B------:R-:W-:Y:S05]  /*1480*/  WARPSYNC.ALL ;  /* 0x0000000000007948 */ /* 0x000fea0003800000 */
[----:B------:R-:W-:Y:S01]  /*1490*/  UIADD3 UR4, UR46, 0x18100, URZ ;  /* 0x000181002e047890 */ /* 0x000fe2000fffe03f */
[----:B------:R-:W-:Y:S01]  /*14a0*/  WARPGROUP.ARRIVE ;  /* 0x00000000000079c5 */ /* 0x000fe20000000000 */
[----:B------:R-:W-:Y:S02]  /*14b0*/  ULEA UR5, UR42, UR45, 0xb ;  /* 0x0000002d2a057291 */ /* 0x000fe4000f8e583f */
[----:B------:R-:W-:Y:S01]  /*14c0*/  USHF.R.U32.HI UR4, URZ, 0x4, UR4 ;  /* 0x000000043f047899 */ /* 0x000fe20008011604 */
[----:B------:R-:W-:Y:S01]  /*14d0*/  UMOV UR9, 0x40000040 ;  /* 0x4000004000097882 */ /* 0x000fe20000000000 */
[----:B------:R-:W-:-:S02]  /*14e0*/  UMOV UR11, 0x40000040 ;  /* 0x40000040000b7882 */ /* 0x000fc40000000000 */
[----:B------:R-:W-:Y:S01]  /*14f0*/  ULOP3.LUT UR4, UR4, 0x3fff, URZ, 0xc0, !UPT ;  /* 0x00003fff04047892 */ /* 0x000fe2000f8ec03f */
[----:B------:R-:W-:-:S03]  /*1500*/  UMOV UR8, UR5 ;  /* 0x0000000500087c82 */ /* 0x000fc60008000000 */
[----:B------:R-:W-:-:S04]  /*1510*/  ULOP3.LUT UR4, UR4, 0x10000, URZ, 0xfc, !UPT ;  /* 0x0001000004047892 */ /* 0x000fc8000f8efc3f */
[----:B------:R-:W-:-:S07]  /*1520*/  ULEA UR6, UR42, UR4, 0xb ;  /* 0x000000042a067291 */ /* 0x000fce000f8e583f */
[----:B------:R-:W-:Y:S02]  /*1530*/  UMOV UR10, UR6 ;  /* 0x00000006000a7c82 */ /* 0x000fe40008000000 */
[----:B------:R-:W-:Y:S01]  /*1540*/  HGMMA.64x128x16.F32.BF16 R24, gdesc[UR8].tnspA, RZ, !UPT, gsb0 ;  /* 0x21e00000081879f0 */ /* 0x000fe2000c0018ff */
[----:B------:R-:W-:Y:S02]  /*1550*/  UIADD3 UR8, UR5, 0x80, URZ ;  /* 0x0000008005087890 */ /* 0x000fe4000fffe03f */
[----:B------:R-:W-:Y:S01]  /*1560*/  UIADD3 UR10, UR6, 0x2, URZ ;  /* 0x00000002060a7890 */ /* 0x000fe2000fffe03f */
[----:B------:R-:W-:Y:S01]  /*1570*/  UMOV UR9, 0x40000040 ;  /* 0x4000004000097882 */ /* 0x000fe20000000000 */
[----:B------:R-:W-:Y:S01]  /*1580*/  UMOV UR11, 0x40000040 ;  /* 0x40000040000b7882 */ /* 0x000fe20000000000 */
[----:B------:R-:W-:Y:S02]  /*1590*/  WARPGROUP.DEPBAR.LE gsb0, 0x0 ;  /* 0x00008000000079c5 */ /* 0x000fe40000010000 */
[----:B------:R-:W-:-:S06]  /*15a0*/  WARPGROUP.ARRIVE ;  /* 0x00000000000079c5 */ /* 0x000fcc0000000000 */
[----:B------:R-:W-:Y:S01]  /*15b0*/  HGMMA.64x128x16.F32.BF16 R24, gdesc[UR8].tnspA, R24, gsb0 ;  /* 0x21e00000081879f0 */ /* 0x000fe20008001818 */
        /* <DEDUP_REMOVED lines=41> */
[----:B------:R-:W-:Y:S03]  /*1850*/  HGMMA.64x128x16.F32.BF16 R24, gdesc[UR8].tnspA, R24, gsb0 ;  /* 0x21e00000081879f0 */ /* 0x000fe60008001818 */
[----:B------:R-:W-:Y:S02]  /*1860*/  WARPGROUP.DEPBAR.LE gsb0, 0x0 ;  /* 0x00008000000079c5 */ /* 0x000fe40000010000 */
[----:B------:R-:W-:Y:S05]  /*1870*/  @!P2 BRA `(.L_x_18) ;  /* 0x00000004008ca947 */ /* 0x000fea0003800000 */
[----:B------:R-:W-:Y:S01]  /*1880*/  UIADD3 UR5, UR42, 0x1, URZ ;  /* 0x000000012a057890 */ /* 0x000fe2000fffe03f */
[----:B01----:R-:W-:-:S03]  /*1890*/  IMAD.U32 R0, RZ, RZ, UR44 ;  /* 0x0000002cff007e24 */ /* 0x003fc6000f8e00ff */
[----:B------:R-:W-:-:S04]  /*18a0*/  UISETP.NE.AND UP0, UPT, UR5, 0x3, UPT ;  /* 0x000000030500788c */ /* 0x000fc8000bf05270 */
[----:B------:R-:W-:Y:S02]  /*18b0*/  USEL UR6, URZ, 0x1, UP0 ;  /* 0x000000013f067887 */ /* 0x000fe40008000000 */
[----:B------:R-:W-:Y:S02]  /*18c0*/  USEL UR5, UR5, URZ, UP0 ;  /* 0x0000003f05057287 */ /* 0x000fe40008000000 */
[----:B------:R-:W-:-:S06]  /*18d0*/  ULOP3.LUT UR6, UR40, UR6, URZ, 0x3c, !UPT ;  /* 0x0000000628067292 */ /* 0x000fcc000f8e3c3f */
[----:B------:R-:W-:Y:S01]  /*18e0*/  IMAD.U32 R5, RZ, RZ, UR6 ;  /* 0x00000006ff057e24 */ /* 0x000fe2000f8e00ff */
[----:B------:R-:W-:-:S06]  /*18f0*/  UMOV UR6, UR42 ;  /* 0x0000002a00067c82 */ /* 0x000fcc0008000000 */
.L_x_25:
[----:B01----:R-:W-:Y:S05]  /*1900*/  @!P0 BRA `(.L_x_19) ;  /* 0x0000000000048947 */ /* 0x003fea0003800000 */
[----:B------:R-:W-:Y:S01]  /*1910*/  BPT.TRAP 0x1 ;  /* 0x000000040000795c */ /* 0x000fe20000300000 */
.L_x_19:
[----:B------:R-:W0:Y:S01]  /*1920*/  S2UR UR8, SR_CgaCtaId ;  /* 0x00000000000879c3 */ /* 0x000e220000008800 */
[----:B------:R-:W-:Y:S01]  /*1930*/  UMOV UR7, 0x400 ;  /* 0x0000040000077882 */ /* 0x000fe20000000000 */
[----:B------:R-:W-:Y:S01]  /*1940*/  SHF.L.U32 R3, R5, 0x1f, RZ ;  /* 0x0000001f05037819 */ /* 0x000fe200000006ff */
[----:B0-----:R-:W-:-:S04]  /*1950*/  ULEA UR7, UR8, UR7, 0x18 ;  /* 0x0000000708077291 */ /* 0x001fc8000f8ec03f */
[----:B------:R-:W-:-:S09]  /*1960*/  ULEA UR8, UR5, UR7, 0x3 ;  /* 0x0000000705087291 */ /* 0x000fd2000f8e183f */
[----:B------:R0:W1:Y:S01]  /*1970*/  SYNCS.PHASECHK.TRANS64.TRYWAIT P1, [UR8], R3 ;  /* 0x00000003ff0075a7 */ /* 0x0000620008020148 */
[----:B------:R-:W-:Y:S05]  /*1980*/  @!P0 BRA `(.L_x_20) ;  /* 0x0000000000048947 */ /* 0x000fea0003800000 */
[----:B------:R-:W-:Y:S01]  /*1990*/  BPT.TRAP 0x1 ;  /* 0x000000040000795c */ /* 0x000fe20000300000 */
.L_x_20:
[----:B-1----:R-:W-:Y:S05]  /*19a0*/  @P1 BRA `(.L_x_21) ;  /* 0x0000000000081947 */ /* 0x002fea0003800000 */
[----:B------:R-:W1:Y:S02]  /*19b0*/  SYNCS.PHASECHK.TRANS64.TRYWAIT P1, [UR8], R3 ;  /* 0x00000003ff0075a7 */ /* 0x000e640008020148 */
[----:B-1----:R-:W-:Y:S05]  /*19c0*/  @!P1 BRA `(.L_x_22) ;  /* 0x0000006400349947 */ /* 0x002fea0003800000 */
.L_x_21:
[----:B------:R-:W-:Y:S01]  /*19d0*/  ULEA UR12, UR5, UR45, 0xb ;  /* 0x0000002d050c7291 */ /* 0x000fe2000f8e583f */
[----:B------:R-:W-:Y:S01]  /*19e0*/  WARPGROUP.ARRIVE ;  /* 0x00000000000079c5 */ /* 0x000fe20000000000 */
[----:B------:R-:W-:Y:S01]  /*19f0*/  ULEA UR13, UR5, UR4, 0xb ;  /* 0x00000004050d7291 */ /* 0x000fe2000f8e583f */
[----:B------:R-:W-:Y:S01]  /*1a00*/  UMOV UR9, 0x40000040 ;  /* 0x4000004000097882 */ /* 0x000fe20000000000 */
[----:B------:R-:W-:-:S03]  /*1a10*/  UMOV UR11, 0x40000040 ;  /* 0x40000040000b7882 */ /* 0x000fc60000000000 */
[----:B------:R-:W-:Y:S02]  /*1a20*/  UMOV UR8, UR12 ;  /* 0x0000000c00087c82 */ /* 0x000fe40008000000 */
[----:B------:R-:W-:Y:S02]  /*1a30*/  UMOV UR10, UR13 ;  /* 0x0000000d000a7c82 */ /* 0x000fe40008000000 */
[----:B------:R-:W-:Y:S01]  /*1a40*/  HGMMA.64x128x16.F32.BF16 R24, gdesc[UR8].tnspA, R24, gsb0 ;  /* 0x21e00000081879f0 */ /* 0x000fe20008001818 */
[----:B------:R-:W-:Y:S02]  /*1a50*/  UIADD3 UR8, UR12, 0x80, URZ ;  /* 0x000000800c087890 */ /* 0x000fe4000fffe03f */
[----:B------:R-:W-:Y:S01]  /*1a60*/  UIADD3 UR10, UR13, 0x2, URZ ;  /* 0x000000020d0a7890 */ /* 0x000fe2000fffe03f */
[----:B------:R-:W-:Y:S01]  /*1a70*/  UMOV UR9, 0x40000040 ;  /* 0x4000004000097882 */ /* 0x000fe20000000000 */
[----:B------:R-:W-:Y:S01]  /*1a80*/  UMOV UR11, 0x40000040 ;  /* 0x40000040000b7882 */ /* 0x000fe20000000000 */
[----:B------:R-:W-:-:S02]  /*1a90*/  WARPGROUP.DEPBAR.LE gsb0, 0x0 ;  /* 0x00008000000079c5 */ /* 0x000fc40000010000 */
        /* <DEDUP_REMOVED lines=46> */
[----:B------:R-:W-:Y:S01]  /*1d80*/  BPT.TRAP 0x1 ;  /* 0x000000040000795c */ /* 0x000fe20000300000 */
.L_x_23:
[----:B------:R-:W-:Y:S01]  /*1d90*/  ULEA UR7, UR6, UR7, 0x3 ;  /* 0x0000000706077291 */ /* 0x000fe2000f8e183f */
[----:B------:R-:W-:-:S03]  /*1da0*/  ISETP.GT.U32.AND P1, PT, R18, 0x1, PT ;  /* 0x000000011200780c */ /* 0x000fc60003f24070 */
[----:B------:R-:W-:-:S04]  /*1db0*/  UIADD3 UR7, UR7, 0x18, URZ ;  /* 0x0000001807077890 */ /* 0x000fc8000fffe03f */
[----:B------:R-:W-:-:S09]  /*1dc0*/  UPRMT UR7, URZ, 0x654, UR7 ;  /* 0x000006543f077896 */ /* 0x000fd20008000007 */
[----:B------:R-:W-:Y:S01]  /*1dd0*/  SYNCS.ARRIVE.TRANS64.RED.A1T0 RZ, [UR7], RZ ;  /* 0x000000ffffff79a7 */ /* 0x000fe20008100407 */
[----:B------:R-:W-:Y:S05]  /*1de0*/  @P1 BRA `(.L_x_24) ;  /* 0x0000000000041947 */ /* 0x000fea0003800000 */
[----:B------:R-:W-:Y:S01]  /*1df0*/  BPT.TRAP 0x1 ;  /* 0x000000040000795c */ /* 0x000fe20000300000 */
.L_x_24:
[----:B------:R-:W-:Y:S01]  /*1e00*/  UIADD3 UR5, UR5, 0x1, URZ ;  /* 0x0000000105057890 */ /* 0x000fe2000fffe03f */
[C---:B------:R-:W-:Y:S01]  /*1e10*/  ISETP.GT.AND P1, PT, R0.reuse, 0x1, PT ;  /* 0x000000010000780c */ /* 0x040fe20003f24270 */
[----:B------:R-:W-:Y:S01]  /*1e20*/  UIADD3 UR6, UR6, 0x1, URZ ;  /* 0x0000000106067890 */ /* 0x000fe2000fffe03f */
[----:B------:R-:W-:Y:S01]  /*1e30*/  VIADD R0, R0, 0xffffffff ;  /* 0xffffffff00007836 */ /* 0x000fe20000000000 */
[----:B------:R-:W-:Y:S02]  /*1e40*/  UISETP.NE.AND UP0, UPT, UR5, 0x3, UPT ;  /* 0x000000030500788c */ /* 0x000fe4000bf05270 */
[----:B------:R-:W-:Y:S02]  /*1e50*/  UISETP.NE.AND UP1, UPT, UR6, 0x3, UPT ;  /* 0x000000030600788c */ /* 0x000fe4000bf25270 */
[----:B------:R-:W-:Y:S02]  /*1e60*/  USEL UR7, URZ, 0x1, UP0 ;  /* 0x000000013f077887 */ /* 0x000fe40008000000 */
[----:B------:R-:W-:-:S02]  /*1e70*/  USEL UR5, UR5, URZ, UP0 ;  /* 0x0000003f05057287 */ /* 0x000fc40008000000 */
[----:B------:R-:W-:Y:S02]  /*1e80*/  USEL UR6, UR6, URZ, UP1 ;  /* 0x0000003f06067287 */ /* 0x000fe40008800000 */
[----:B------:R-:W-:Y:S01]  /*1e90*/  LOP3.LUT R5, R5, UR7, RZ, 0x3c, !PT ;  /* 0x0000000705057c12 */ /* 0x000fe2000f8e3cff */
[----:B------:R-:W-:Y:S09]  /*1ea0*/  @P1 BRA `(.L_x_25) ;  /* 0xfffffff800941947 */ /* 0x000ff2000383ffff */
.L_x_18:
[----:B01----:R-:W0:Y:S02]  /*1eb0*/  LDC R0, c[0x0][0x28c] ;  /* 0x0000a300ff007b82 */ /* 0x003e240000000800 */
[----:B0-----:R-:W-:-:S13]  /*1ec0*/  ISETP.GE.AND P1, PT, R0, 0x1, PT ;  /* 0x000000010000780c */ /* 0x001fda0003f26270 */
[----:B------:R-:W-:Y:S05]  /*1ed0*/  @!P1 BRA `(.L_x_26) ;  /* 0x0000000000409947 */ /* 0x000fea0003800000 */
[----:B------:R-:W-:Y:S05]  /*1ee0*/  @!P0 BRA `(.L_x_27) ;  /* 0x0000000000048947 */ /* 0x000fea0003800000 */
[----:B------:R-:W-:Y:S01]  /*1ef0*/  BPT.TRAP 0x1 ;  /* 0x000000040000795c */ /* 0x000fe20000300000 */
.L_x_27:
[----:B------:R-:W0:Y:S01]  /*1f00*/  S2UR UR7, SR_CgaCtaId ;  /* 0x00000000000779c3 */ /* 0x000e220000008800 */
[----:B------:R-:W-:Y:S01]  /*1f10*/  UIADD3 UR6, UR44, UR42, URZ ;  /* 0x0000002a2c067290 */ /* 0x000fe2000fffe03f */
[----:B------:R-:W-:-:S03]  /*1f20*/  ISETP.GT.U32.AND P0, PT, R18, 0x1, PT ;  /* 0x000000011200780c */ /* 0x000fc60003f04070 */
[----:B------:R-:W-:-:S04]  /*1f30*/  UIMAD.WIDE.U32 UR4, UR6, -0x55555555, URZ ;  /* 0xaaaaaaab060478a5 */ /* 0x000fc8000f8e003f */
[----:B------:R-:W-:-:S03]  /*1f40*/  USHF.R.U32.HI UR4, URZ, 0x1, UR5 ;  /* 0x000000013f047899 */ /* 0x000fc60008011605 */
[----:B------:R-:W-:Y:S01]  /*1f50*/  UMOV UR5, 0x400 ;  /* 0x0000040000057882 */ /* 0x000fe20000000000 */
[----:B------:R-:W-:Y:S02]  /*1f60*/  UIMAD UR6, UR4, -0x3, UR6 ;  /* 0xfffffffd040678a4 */ /* 0x000fe4000f8e0206 */
[----:B0-----:R-:W-:-:S04]  /*1f70*/  ULEA UR5, UR7, UR5, 0x18 ;  /* 0x0000000507057291 */ /* 0x001fc8000f8ec03f */
[----:B------:R-:W-:-:S04]  /*1f80*/  ULEA UR6, UR6, UR5, 0x3 ;  /* 0x0000000506067291 */ /* 0x000fc8000f8e183f */
[----:B------:R-:W-:-:S04]  /*1f90*/  UIADD3 UR6, UR6, 0x18, URZ ;  /* 0x0000001806067890 */ /* 0x000fc8000fffe03f */
[----:B------:R-:W-:-:S09]  /*1fa0*/  UPRMT UR6, URZ, 0x654, UR6 ;  /* 0x000006543f067896 */ /* 0x000fd20008000006 */
[----:B------:R-:W-:Y:S01]  /*1fb0*/  SYNCS.ARRIVE.TRANS64.RED.A1T0 RZ, [UR6], RZ ;  /* 0x000000ffffff79a7 */ /* 0x000fe20008100406 */
[----:B------:R-:W-:Y:S05]  /*1fc0*/  @P0 BRA `(.L_x_26) ;  /* 0x0000000000040947 */ /* 0x000fea0003800000 */
[----:B------:R-:W-:Y:S01]  /*1fd0*/  BPT.TRAP 0x1 ;  /* 0x000000040000795c */ /* 0x000fe20000300000 */
.L_x_26:
[----:B------:R-:W-:Y:S01]  /*1fe0*/  IMAD.SHL.U32 R6, R100, 0x80, RZ ;  /* 0x0000008064067824 */ /* 0x000fe200078e00ff */
[----:B------:R-:W-:Y:S01]  /*1ff0*/  UIADD3 UR42, UR43, UR42, URZ ;  /* 0x0000002a2b2a7290 */ /* 0x000fe2000fffe03f */
[----:B------:R-:W-:Y:S01]  /*2000*/  SHF.R.S32.HI R11, RZ, 0x1f, R99 ;  /* 0x0000001fff0b7819 */ /* 0x000fe20000011463 */
[----:B------:R-:W-:Y:S01]  /*2010*/  UISETP.GE.U32.AND UP1, UPT, UR43, 0x3, UPT ;  /* 0x000000032b00788c */ /* 0x000fe2000bf26070 */
[----:B------:R-:W-:Y:S01]  /*2020*/  IMAD.SHL.U32 R10, R101, 0x80, RZ ;  /* 0x00000080650a7824 */ /* 0x000fe200078e00ff */
[----:B------:R-:W-:Y:S01]  /*2030*/  ULDC UR7, c[0x0][0x288] ;  /* 0x0000a20000077ab9 */ /* 0x000fe20000000800 */
[C---:B------:R-:W-:Y:S01]  /*2040*/  LOP3.LUT R8, R6.reuse, 0x6, R93, 0xf8, !PT ;  /* 0x0000000606087812 */ /* 0x040fe200078ef85d */
[----:B------:R-:W-:Y:S01]  /*2050*/  UISETP.GT.U32.AND UP0, UPT, UR42, 0x2, UPT ;  /* 0x000000022a00788c */ /* 0x000fe2000bf04070 */
[----:B------:R-:W-:Y:S01]  /*2060*/  ISETP.GE.AND P0, PT, R6, UR7, PT ;  /* 0x0000000706007c0c */ /* 0x000fe2000bf06270 */
[----:B------:R-:W-:Y:S01]  /*2070*/  ULDC.64 UR4, c[0x0][0x5d0] ;  /* 0x0001740000047ab9 */ /* 0x000fe20000000a00 */
[--C-:B------:R-:W-:Y:S01]  /*2080*/  SHF.R.S32.HI R9, RZ, 0x1f, R8.reuse ;  /* 0x0000001fff097819 */ /* 0x100fe20000011408 */
[----:B------:R-:W-:Y:S01]  /*2090*/  ULDC UR10, c[0x0][0x284] ;  /* 0x0000a100000a7ab9 */ /* 0x000fe20000000800 */
[----:B------:R-:W-:Y:S01]  /*20a0*/  IMAD R0, R11, UR4, RZ ;  /* 0x000000040b007c24 */ /* 0x000fe2000f8e02ff */
[----:B------:R-:W-:Y:S01]  /*20b0*/  UISETP.LT.U32.AND UP0, UPT, UR43, 0x3, UP0 ;  /* 0x000000032b00788c */ /* 0x000fe20008701070 */
[----:B------:R-:W-:Y:S01]  /*20c0*/  ISETP.GE.OR P0, PT, R10, UR10, P0 ;  /* 0x0000000a0a007c0c */ /* 0x000fe20008706670 */
[----:B------:R-:W-:Y:S01]  /*20d0*/  IMAD.WIDE.U32 R4, R99, UR4, R8 ;  /* 0x0000000463047c25 */ /* 0x000fe2000f8e0008 */
[----:B------:R-:W-:Y:S01]  /*20e0*/  ULDC.64 UR8, c[0x0][0x5c8] ;  /* 0x0001720000087ab9 */ /* 0x000fe20000000a00 */
[----:B------:R-:W-:-:S02]  /*20f0*/  USEL UR6, URZ, 0x1, !UP0 ;  /* 0x000000013f067887 */ /* 0x000fc4000c000000 */
[----:B------:R-:W-:Y:S01]  /*2100*/  IMAD R3, R99, UR5, R0 ;  /* 0x0000000563037c24 */ /* 0x000fe2000f8e0200 */
[----:B------:R-:W-:Y:S01]  /*2110*/  @UP1 UIMAD.WIDE.U32 UR4, UR42, -0x55555555, URZ ;  /* 0xaaaaaaab2a0418a5 */ /* 0x000fe2000f8e003f */
[----:B------:R-:W-:Y:S01]  /*2120*/  IMAD.WIDE R100, R101, 0x80, R22 ;  /* 0x0000008065647825 */ /* 0x000fe200078e0216 */
[----:B------:R-:W-:Y:S02]  /*2130*/  ULOP3.LUT UR40, UR40, UR6, URZ, 0x3c, !UPT ;  /* 0x0000000628287292 */ /* 0x000fe4000f8e3c3f */
[----:B------:R-:W-:Y:S01]  /*2140*/  @UP1 USHF.R.U32.HI UR4, URZ, 0x1, UR5 ;  /* 0x000000013f041899 */ /* 0x000fe20008011605 */
[----:B------:R-:W-:Y:S02]  /*2150*/  IMAD.IADD R5, R5, 0x1, R3 ;  /* 0x0000000105057824 */ /* 0x000fe400078e0203 */
[----:B------:R-:W-:Y:S01]  /*2160*/  IMAD R3, R101, UR8, RZ ;  /* 0x0000000865037c24 */ /* 0x000fe2000f8e02ff */
[----:B------:R-:W-:Y:S01]  /*2170*/  @UP1 ULOP3.LUT UR40, UR40, 0x1, UR4, 0x78, !UPT ;  /* 0x0000000128281892 */ /* 0x000fe2000f8e7804 */
[----:B------:R-:W-:-:S04]  /*2180*/  IMAD.WIDE.U32 R102, R100, UR8, R4 ;  /* 0x0000000864667c25 */ /* 0x000fc8000f8e0004 */
[----:B------:R-:W-:Y:S02]  /*2190*/  IMAD R7, R100, UR9, R3 ;  /* 0x0000000964077c24 */ /* 0x000fe4000f8e0203 */
[----:B------:R-:W-:Y:S01]  /*21a0*/  IMAD.MOV.U32 R0, RZ, RZ, -0x1 ;  /* 0xffffffffff007424 */ /* 0x000fe200078e00ff */
[----:B------:R-:W-:Y:S06]  /*21b0*/  @P0 BRA `(.L_x_28) ;  /* 0x00000040001c0947 */ /* 0x000fec0003800000 */
[----:B-----5:R-:W-:Y:S01]  /*21c0*/  FSETP.NEU.AND P0, PT, R88, RZ, PT ;  /* 0x000000ff5800720b */ /* 0x020fe20003f0d000 */
[----:B------:R-:W-:Y:S01]  /*21d0*/  IMAD.IADD R4, R89, 0x1, -R6 ;  /* 0x0000000159047824 */ /* 0x000fe200078e0a06 */
[----:B------:R-:W-:Y:S01]  /*21e0*/  BSSY B0, `(.L_x_28) ;  /* 0x0000404000007945 */ /* 0x000fe20003800000 */
[----:B------:R-:W-:Y:S02]  /*21f0*/  IMAD.IADD R3, R97, 0x1, -R10 ;  /* 0x0000000161037824 */ /* 0x000fe400078e0a0a */
[----:B------:R-:W-:Y:S01]  /*2200*/  IMAD.IADD R113, R103, 0x1, R7 ;  /* 0x0000000167717824 */ /* 0x000fe200078e0207 */
[----:B------:R-:W-:-:S04]  /*2210*/  ISETP.GT.AND P2, PT, R4, RZ, PT ;  /* 0x000000ff0400720c */ /* 0x000fc80003f44270 */
[----:B------:R-:W-:-:S03]  /*2220*/  ISETP.GT.AND P1, PT, R3, RZ, P2 ;  /* 0x000000ff0300720c */ /* 0x000fc60001724270 */
[----:B------:R-:W-:Y:S10]  /*2230*/  @!P0 BRA `(.L_x_29) ;  /* 0x0000002c00288947 */ /* 0x000ff40003800000 */
[----:B------:R-:W0:Y:S01]  /*2240*/  LDC.64 R106, c[0x0][0x5b8] ;  /* 0x00016e00ff6a7b82 */ /* 0x000e220000000a00 */
[----:B------:R-:W-:-:S07]  /*2250*/  ULDC.64 UR4, c[0x0][0x5c0] ;  /* 0x0001700000047ab9 */ /* 0x000fce0000000a00 */
[----:B------:R-:W1:Y:S08]  /*2260*/  LDC.64 R108, c[0x0][0x5b0] ;  /* 0x00016c00ff6c7b82 */ /* 0x000e700000000a00 */
[----:B------:R-:W2:Y:S01]  /*2270*/  LDC.64 R110, c[0x0][0x5a8] ;  /* 0x00016a00ff6e7b82 */ /* 0x000ea20000000a00 */
[-C--:B0-----:R-:W-:Y:S02]  /*2280*/  IMAD R6, R11, R106.reuse, RZ ;  /* 0x0000006a0b067224 */ /* 0x081fe400078e02ff */
[----:B------:R-:W-:-:S04]  /*2290*/  IMAD.WIDE.U32 R104, R99, R106, R8 ;  /* 0x0000006a63687225 */ /* 0x000fc800078e0008 */
[----:B------:R-:W-:Y:S02]  /*22a0*/  IMAD R103, R99, R107, R6 ;  /* 0x0000006b63677224 */ /* 0x000fe400078e0206 */
[-C--:B-1----:R-:W-:Y:S02]  /*22b0*/  IMAD R5, R101, R108.reuse, RZ ;  /* 0x0000006c65057224 */ /* 0x082fe400078e02ff */
[----:B------:R-:W-:Y:S02]  /*22c0*/  IMAD.IADD R13, R105, 0x1, R103 ;  /* 0x00000001690d7824 */ /* 0x000fe400078e0267 */
[----:B------:R-:W-:Y:S02]  /*22d0*/  IMAD.MOV.U32 R12, RZ, RZ, R104 ;  /* 0x000000ffff0c7224 */ /* 0x000fe400078e0068 */
[C---:B------:R-:W-:Y:S02]  /*22e0*/  IMAD R107, R100.reuse, R109, R5 ;  /* 0x0000006d646b7224 */ /* 0x040fe400078e0205 */
[----:B------:R-:W-:-:S04]  /*22f0*/  IMAD.WIDE.U32 R6, R100, R108, R12 ;  /* 0x0000006c64067225 */ /* 0x000fc800078e000c */
[----:B------:R-:W-:Y:S01]  /*2300*/  IMAD.IADD R5, R7, 0x1, R107 ;  /* 0x0000000107057824 */ /* 0x000fe200078e026b */
[----:B--2---:R-:W-:-:S04]  /*2310*/  LEA R14, P0, R6, R110, 0x1 ;  /* 0x0000006e060e7211 */ /* 0x004fc800078008ff */
[----:B------:R-:W-:-:S05]  /*2320*/  LEA.HI.X R15, R6, R111, R5, 0x1, P0 ;  /* 0x0000006f060f7211 */ /* 0x000fca00000f0c05 */
[----:B------:R0:W2:Y:S01]  /*2330*/  @P1 LDG.E.LTC128B.U16 R5, desc[UR36][R14.64] ;  /* 0x000000240e051981 */ /* 0x0000a2000c1e1520 */
[----:B------:R-:W-:Y:S01]  /*2340*/  LEA R10, P0, R102, UR4, 0x1 ;  /* 0x00000004660a7c11 */ /* 0x000fe2000f8008ff */
[----:B------:R-:W-:Y:S01]  /*2350*/  IMAD.WIDE.U32 R6, R100, R108, R8 ;  /* 0x0000006c64067225 */ /* 0x000fe200078e0008 */
[----:B------:R-:W-:Y:S03]  /*2360*/  BSSY B1, `(.L_x_30) ;  /* 0x0000012000017945 */ /* 0x000fe60003800000 */
[----:B------:R-:W-:Y:S02]  /*2370*/  IMAD.IADD R7, R107, 0x1, R7 ;  /* 0x000000016b077824 */ /* 0x000fe400078e0207 */
[----:B------:R-:W-:Y:S01]  /*2380*/  IMAD.WIDE.U32 R20, R99, R106, R6 ;  /* 0x0000006a63147225 */ /* 0x000fe200078e0006 */
[----:B0-----:R-:W-:-:S03]  /*2390*/  SHF.L.U64.HI R15, R108, 0x3, R109 ;  /* 0x000000036c0f7819 */ /* 0x001fc6000001026d */
[----:B------:R-:W-:Y:S01]  /*23a0*/  IMAD.IADD R7, R103, 0x1, R21 ;  /* 0x0000000167077824 */ /* 0x000fe200078e0215 */
[----:B------:R-:W-:Y:S01]  /*23b0*/  LEA R6, P4, R20, R110, 0x1 ;  /* 0x0000006e14067211 */ /* 0x000fe200078808ff */
[----:B------:R-:W-:-:S03]  /*23c0*/  IMAD.SHL.U32 R14, R108, 0x8, RZ ;  /* 0x000000086c0e7824 */ /* 0x000fc600078e00ff */
[----:B------:R-:W-:Y:S01]  /*23d0*/  LEA.HI.X R7, R20, R111, R7, 0x1, P4 ;  /* 0x0000006f14077211 */ /* 0x000fe200020f0c07 */
[----:B--2---:R-:W-:-:S04]  /*23e0*/  IMAD.U32 R11, R5, 0x10000, RZ ;  /* 0x00010000050b7824 */ /* 0x004fc800078e00ff */
[----:B------:R-:W-:-:S04]  /*23f0*/  FMUL R11, R11, R88 ;  /* 0x000000580b0b7220 */ /* 0x000fc80000400000 */
[----:B------:R-:W-:Y:S01]  /*2400*/  FFMA R24, R24, R19, R11 ;  /* 0x0000001318187223 */ /* 0x000fe2000000000b */
[----:B------:R-:W-:Y:S02]  /*2410*/  LEA.HI.X R11, R102, UR5, R113, 0x1, P0 ;  /* 0x00000005660b7c11 */ /* 0x000fe400080f0c71 */
[----:B------:R-:W-:Y:S02]  /*2420*/  ISETP.GT.AND P0, PT, R4, 0x1, PT ;  /* 0x000000010400780c */ /* 0x000fe40003f04270 */
[----:B------:R-:W-:Y:S02]  /*2430*/  F2FP.BF16.F32.PACK_AB R24, RZ, R24 ;  /* 0x00000018ff18723e */ /* 0x000fe400000010ff */
[----:B------:R-:W-:-:S03]  /*2440*/  ISETP.GT.AND P3, PT, R3, RZ, P0 ;  /* 0x000000ff0300720c */ /* 0x000fc60000764270 */
[----:B------:R0:W-:Y:S10]  /*2450*/  @P1 STG.E.U16 desc[UR36][R10.64], R24 ;  /* 0x000000180a001986 */ /* 0x0001f4000c101524 */
[----:B------:R-:W-:Y:S05]  /*2460*/  @!P3 BRA `(.L_x_31) ;  /* 0x000000000004b947 */ /* 0x000fea0003800000 */
[----:B------:R1:W5:Y:S02]  /*2470*/  LDG.E.LTC128B.U16 R5, desc[UR36][R6.64+0x2] ;  /* 0x0000022406057981 */ /* 0x000364000c1e1520 */
.L_x_31:
[----:B------:R-:W-:Y:S05]  /*2480*/  BSYNC B1 ;  /* 0x0000000000017941 */ /* 0x000fea0003800000 */
.L_x_30:
[----:B-----5:R-:W-:Y:S01]  /*2490*/  IMAD.U32 R101, R5, 0x10000, RZ ;  /* 0x0001000005657824 */ /* 0x020fe200078e00ff */
[----:B------:R-:W-:Y:S01]  /*24a0*/  ISETP.GT.AND P2, PT, R3, 0x8, P2 ;  /* 0x000000080300780c */ /* 0x000fe20001744270 */
[----:B------:R-:W-:Y:S01]  /*24b0*/  IMAD.WIDE.U32 R20, R100, R108, R14 ;  /* 0x0000006c64147225 */ /* 0x000fe200078e000e */
[----:B0-----:R-:W-:-:S03]  /*24c0*/  PRMT R24, R5, 0x7610, R24 ;  /* 0x0000761005187816 */ /* 0x001fc60000000018 */
[----:B------:R-:W-:Y:S01]  /*24d0*/  FMUL R12, R101, R88 ;  /* 0x00000058650c7220 */ /* 0x000fe20000400000 */
[----:B------:R-:W-:Y:S01]  /*24e0*/  IMAD.IADD R107, R107, 0x1, R21 ;  /* 0x000000016b6b7824 */ /* 0x000fe200078e0215 */
[----:B------:R-:W-:Y:S02]  /*24f0*/  IADD3 R104, P1, R104, R20, RZ ;  /* 0x0000001468687210 */ /* 0x000fe40007f3e0ff */
[----:B------:R-:W-:-:S03]  /*2500*/  FFMA R12, R25, R19, R12 ;  /* 0x00000013190c7223 */ /* 0x000fc6000000000c */
[----:B------:R-:W-:Y:S02]  /*2510*/  IMAD.X R13, R107, 0x1, R13, P1 ;  /* 0x000000016b0d7824 */ /* 0x000fe400008e060d */
[----:B------:R-:W-:Y:S02]  /*2520*/  F2FP.BF16.F32.PACK_AB R12, RZ, R12 ;  /* 0x0000000cff0c723e */ /* 0x000fe400000010ff */
[----:B------:R-:W-:Y:S02]  /*2530*/  LEA R14, P1, R104, R110, 0x1 ;  /* 0x0000006e680e7211 */ /* 0x000fe400078208ff */
[----:B------:R-:W-:Y:S02]  /*2540*/  PRMT R21, R12, 0x7610, R21 ;  /* 0x000076100c157816 */ /* 0x000fe40000000015 */
[----:B------:R-:W-:-:S03]  /*2550*/  LEA.HI.X R15, R104, R111, R13, 0x1, P1 ;  /* 0x0000006f680f7211 */ /* 0x000fc600008f0c0d */
[----:B------:R0:W-:Y:S04]  /*2560*/  @P3 STG.E.U16 desc[UR36][R10.64+0x2], R21 ;  /* 0x000002150a003986 */ /* 0x0001e8000c101524 */
[----:B------:R-:W2:Y:S01]  /*2570*/  @P2 LDG.E.LTC128B.U16 R24, desc[UR36][R14.64] ;  /* 0x000000240e182981 */ /* 0x000ea2000c1e1520 */
[----:B------:R-:W-:Y:S01]  /*2580*/  IADD3 R20, P1, R8, R20, RZ ;  /* 0x0000001408147210 */ /* 0x000fe20007f3e0ff */
[----:B------:R-:W-:Y:S01]  /*2590*/  BSSY B1, `(.L_x_32) ;  /* 0x0000011000017945 */ /* 0x000fe20003800000 */
[C---:B------:R-:W-:Y:S02]  /*25a0*/  SHF.L.U64.HI R13, R92.reuse, 0x1, R91 ;  /* 0x000000015c0d7819 */ /* 0x040fe4000001025b */
[----:B------:R-:W-:Y:S01]  /*25b0*/  ISETP.GT.AND P0, PT, R3, 0x8, P0 ;  /* 0x000000080300780c */ /* 0x000fe20000704270 */
[----:B0-----:R-:W-:Y:S01]  /*25c0*/  IMAD.X R21, R9, 0x1, R107, P1 ;  /* 0x0000000109157824 */ /* 0x001fe200008e066b */
[----:B------:R-:W-:Y:S01]  /*25d0*/  LEA R12, P1, R92, R10, 0x1 ;  /* 0x0000000a5c0c7211 */ /* 0x000fe200078208ff */
[----:B------:R-:W-:-:S04]  /*25e0*/  IMAD.WIDE.U32 R20, R99, R106, R20 ;  /* 0x0000006a63147225 */ /* 0x000fc800078e0014 */
[----:B------:R-:W-:Y:S01]  /*25f0*/  IMAD.X R13, R13, 0x1, R11, P1 ;  /* 0x000000010d0d7824 */ /* 0x000fe200008e060b */
[----:B------:R-:W-:Y:S01]  /*2600*/  LEA R8, P3, R20, R110, 0x1 ;  /* 0x0000006e14087211 */ /* 0x000fe200078608ff */
[----:B------:R-:W-:-:S05]  /*2610*/  IMAD.IADD R9, R103, 0x1, R21 ;  /* 0x0000000167097824 */ /* 0x000fca00078e0215 */
[----:B------:R-:W-:Y:S01]  /*2620*/  LEA.HI.X R9, R20, R111, R9, 0x1, P3 ;  /* 0x0000006f14097211 */ /* 0x000fe200018f0c09 */
[----:B--2---:R-:W-:-:S04]  /*2630*/  IMAD.U32 R5, R24, 0x10000, RZ ;  /* 0x0001000018057824 */ /* 0x004fc800078e00ff */
[----:B------:R-:W-:-:S04]  /*2640*/  FMUL R5, R5, R88 ;  /* 0x0000005805057220 */ /* 0x000fc80000400000 */
[----:B------:R-:W-:-:S05]  /*2650*/  FFMA R5, R26, R19, R5 ;  /* 0x000000131a057223 */ /* 0x000fca0000000005 */
[----:B------:R-:W-:-:S05]  /*2660*/  F2FP.BF16.F32.PACK_AB R5, RZ, R5 ;  /* 0x00000005ff05723e */ /* 0x000fca00000010ff */
[----:B------:R0:W-:Y:S01]  /*2670*/  @P2 STG.E.U16 desc[UR36][R12.64], R5 ;  /* 0x000000050c002986 */ /* 0x0001e2000c101524 */
[----:B------:R-:W-:Y:S05]  /*2680*/  @!P0 BRA `(.L_x_33) ;  /* 0x0000000000048947 */ /* 0x000fea0003800000 */
[----:B------:R2:W5:Y:S02]  /*2690*/  LDG.E.LTC128B.U16 R24, desc[UR36][R8.64+0x2] ;  /* 0x0000022408187981 */ /* 0x000564000c1e1520 */
.L_x_33:
[----:B------:R-:W-:Y:S05]  /*26a0*/  BSYNC B1 ;  /* 0x0000000000017941 */ /* 0x000fea0003800000 */
.L_x_32:
[----:B0----5:R-:W-:Y:S01]  /*26b0*/  IMAD.U32 R5, R24, 0x10000, RZ ;  /* 0x0001000018057824 */ /* 0x021fe200078e00ff */
[----:B------:R-:W-:Y:S01]  /*26c0*/  ISETP.GT.AND P1, PT, R4, 0x8, PT ;  /* 0x000000080400780c */ /* 0x000fe20003f24270 */
[----:B------:R-:W-:Y:S02]  /*26d0*/  BSSY B1, `(.L_x_34) ;  /* 0x0000008000017945 */ /* 0x000fe40003800000 */
[----:B------:R-:W-:Y:S01]  /*26e0*/  FMUL R14, R5, R88 ;  /* 0x00000058050e7220 */ /* 0x000fe20000400000 */
[----:B------:R-:W-:-:S03]  /*26f0*/  ISETP.GT.AND P2, PT, R3, RZ, P1 ;  /* 0x000000ff0300720c */ /* 0x000fc60000f44270 */
[----:B------:R-:W-:-:S05]  /*2700*/  FFMA R14, R27, R19, R14 ;  /* 0x000000131b0e7223 */ /* 0x000fca000000000e */
[----:B------:R-:W-:-:S05]  /*2710*/  F2FP.BF16.F32.PACK_AB R14, RZ, R14 ;  /* 0x0000000eff0e723e */ /* 0x000fca00000010ff */
[----:B------:R0:W-:Y:S01]  /*2720*/  @P0 STG.E.U16 desc[UR36][R12.64+0x2], R14 ;  /* 0x0000020e0c000986 */ /* 0x0001e2000c101524 */
[----:B------:R-:W-:Y:S05]  /*2730*/  @!P2 BRA `(.L_x_35) ;  /* 0x000000000004a947 */ /* 0x000fea0003800000 */
[----:B------:R3:W5:Y:S02]  /*2740*/  LDG.E.LTC128B.U16 R24, desc[UR36][R6.64+0x10] ;  /* 0x0000102406187981 */ /* 0x000764000c1e1520 */
.L_x_35:
[----:B------:R-:W-:Y:S05]  /*2750*/  BSYNC B1 ;  /* 0x0000000000017941 */ /* 0x000fea0003800000 */
.L_x_34:
[----:B-----5:R-:W-:Y:S01]  /*2760*/  IMAD.U32 R5, R24, 0x10000, RZ ;  /* 0x0001000018057824 */ /* 0x020fe200078e00ff */
        /* <DEDUP_REMOVED lines=9> */
.L_x_37:
[----:B------:R-:W-:Y:S05]  /*2800*/  BSYNC B1 ;  /* 0x0000000000017941 */ /* 0x000fea0003800000 */
.L_x_36:
[----:B----45:R-:W-:Y:S01]  /*2810*/  IMAD.U32 R5, R24, 0x10000, RZ ;  /* 0x0001000018057824 */ /* 0x030fe200078e00ff */
[----:B------:R-:W-:Y:S01]  /*2820*/  ISETP.GT.AND P1, PT, R3, 0x8, P1 ;  /* 0x000000080300780c */ /* 0x000fe20000f24270 */
[----:B------:R-:W-:Y:S02]  /*2830*/  BSSY B1, `(.L_x_38) ;  /* 0x0000007000017945 */ /* 0x000fe40003800000 */
[----:B0-----:R-:W-:-:S04]  /*2840*/  FMUL R14, R5, R88 ;  /* 0x00000058050e7220 */ /* 0x001fc80000400000 */
[----:B------:R-:W-:-:S05]  /*2850*/  FFMA R14, R29, R19, R14 ;  /* 0x000000131d0e7223 */ /* 0x000fca000000000e */
[----:B------:R-:W-:-:S05]  /*2860*/  F2FP.BF16.F32.PACK_AB R14, RZ, R14 ;  /* 0x0000000eff0e723e */ /* 0x000fca00000010ff */
[----:B------:R0:W-:Y:S01]  /*2870*/  @P3 STG.E.U16 desc[UR36][R10.64+0x12], R14 ;  /* 0x0000120e0a003986 */ /* 0x0001e2000c101524 */
[----:B------:R-:W-:Y:S05]  /*2880*/  @!P1 BRA `(.L_x_39) ;  /* 0x0000000000049947 */ /* 0x000fea0003800000 */
[----:B------:R4:W5:Y:S02]  /*2890*/  LDG.E.LTC128B.U16 R24, desc[UR36][R8.64+0x10] ;  /* 0x0000102408187981 */ /* 0x000964000c1e1520 */
.L_x_39:
[----:B------:R-:W-:Y:S05]  /*28a0*/  BSYNC B1 ;  /* 0x0000000000017941 */ /* 0x000fea0003800000 */
.L_x_38:
[----:B-----5:R-:W-:Y:S01]  /*28b0*/  IMAD.U32 R5, R24, 0x10000, RZ ;  /* 0x0001000018057824 */ /* 0x020fe200078e00ff */
[----:B------:R-:W-:Y:S01]  /*28c0*/  ISETP.GT.AND P0, PT, R3, 0x8, P0 ;  /* 0x000000080300780c */ /* 0x000fe20000704270 */
[----:B------:R-:W-:Y:S02]  /*28d0*/  BSSY B1, `(.L_x_40) ;  /* 0x0000007000017945 */ /* 0x000fe40003800000 */
[----:B------:R-:W-:-:S04]  /*28e0*/  FMUL R5, R5, R88 ;  /* 0x0000005805057220 */ /* 0x000fc80000400000 */
[----:B------:R-:W-:-:S05]  /*28f0*/  FFMA R5, R30, R19, R5 ;  /* 0x000000131e057223 */ /* 0x000fca0000000005 */
[----:B------:R-:W-:-:S05]  /*2900*/  F2FP.BF16.F32.PACK_AB R5, RZ, R5 ;  /* 0x00000005ff05723e */ /* 0x000fca00000010ff */
[----:B------:R0:W-:Y:S01]  /*2910*/  @P1 STG.E.U16 desc[UR36][R12.64+0x10], R5 ;  /* 0x000010050c001986 */ /* 0x0001e2000c101524 */
[----:B------:R-:W-:Y:S05]  /*2920*/  @!P0 BRA `(.L_x_41) ;  /* 0x0000000000048947 */ /* 0x000fea0003800000 */
[----:B------:R0:W5:Y:S02]  /*2930*/  LDG.E.LTC128B.U16 R24, desc[UR36][R8.64+0x12] ;  /* 0x0000122408187981 */ /* 0x000164000c1e1520 */
.L_x_41:
[----:B------:R-:W-:Y:S05]  /*2940*/  BSYNC B1 ;  /* 0x0000000000017941 */ /* 0x000fea0003800000 */
.L_x_40:
        /* <DEDUP_REMOVED lines=10> */
.L_x_43:
[----:B------:R-:W-:Y:S05]  /*29f0*/  BSYNC B1 ;  /* 0x0000000000017941 */ /* 0x000fea0003800000 */
.L_x_42:
        /* <DEDUP_REMOVED lines=10> */
.L_x_45:
[----:B------:R-:W-:Y:S05]  /*2aa0*/  BSYNC B1 ;  /* 0x0000000000017941 */ /* 0x000fea0003800000 */
.L_x_44:
[----:B0----5:R-:W-:Y:S01]  /*2ab0*/  IMAD.U32 R5, R24, 0x10000, RZ ;  /* 0x0001000018057824 */ /* 0x021fe200078e00ff */
        /* <DEDUP_REMOVED lines=8> */
.L_x_47:
[----:B------:R-:W-:Y:S05]  /*2b40*/  BSYNC B1 ;  /* 0x0000000000017941 */ /* 0x000fea0003800000 */
.L_x_46:
        /* <DEDUP_REMOVED lines=9> */
.L_x_49:
[----:B------:R-:W-:Y:S05]  /*2be0*/  BSYNC B1 ;  /* 0x0000000000017941 */ /* 0x000fea0003800000 */
.L_x_48:
        /* <DEDUP_REMOVED lines=10> */
.L_x_51:
[----:B------:R-:W-:Y:S05]  /*2c90*/  BSYNC B1 ;  /* 0x0000000000017941 */ /* 0x000fea0003800000 */
.L_x_50:
        /* <DEDUP_REMOVED lines=10> */
.L_x_53:
[----:B------:R-:W-:Y:S05]  /*2d40*/  BSYNC B1 ;  /* 0x0000000000017941 */ /* 0x000fea0003800000 */
.L_x_52:
        /* <DEDUP_REMOVED lines=9> */
.L_x_55:
[----:B------:R-:W-:Y:S05]  /*2de0*/  BSYNC B1 ;  /* 0x0000000000017941 */ /* 0x000fea0003800000 */
.L_x_54:
        /* <DEDUP_REMOVED lines=9> */
.L_x_57:
[----:B------:R-:W-:Y:S05]  /*2e80*/  BSYNC B1 ;  /* 0x0000000000017941 */ /* 0x000fea0003800000 */
.L_x_56:
        /* <DEDUP_REMOVED lines=10> */
.L_x_59:
[----:B------:R-:W-:Y:S05]  /*2f30*/  BSYNC B1 ;  /* 0x0000000000017941 */ /* 0x000fea0003800000 */
.L_x_58:
        /* <DEDUP_REMOVED lines=10> */
.L_x_61:
[----:B------:R-:W-:Y:S05]  /*2fe0*/  BSYNC B1 ;  /* 0x0000000000017941 */ /* 0x000fea0003800000 */
.L_x_60:
        /* <DEDUP_REMOVED lines=9> */
.L_x_63:
[----:B------:R-:W-:Y:S05]  /*3080*/  BSYNC B1 ;  /* 0x0000000000017941 */ /* 0x000fea0003800000 */
.L_x_62:
        /* <DEDUP_REMOVED lines=9> */
.L_x_65:
[----:B------:R-:W-:Y:S05]  /*3120*/  BSYNC B1 ;  /* 0x0000000000017941 */ /* 0x000fea0003800000 */
.L_x_64:
        /* <DEDUP_REMOVED lines=10> */
.L_x_67:
[----:B------:R-:W-:Y:S05]  /*31d0*/  BSYNC B1 ;  /* 0x0000000000017941 */ /* 0x000fea0003800000 */
.L_x_66:
        /* <DEDUP_REMOVED lines=10> */
.L_x_69:
[----:B------:R-:W-:Y:S05]  /*3280*/  BSYNC B1 ;  /* 0x0000000000017941 */ /* 0x000fea0003800000 */
.L_x_68:
        /* <DEDUP_REMOVED lines=9> */
.L_x_71:
[----:B------:R-:W-:Y:S05]  /*3320*/  BSYNC B1 ;  /* 0x0000000000017941 */ /* 0x000fea0003800000 */
.L_x_70:
        /* <DEDUP_REMOVED lines=9> */
.L_x_73:
[----:B------:R-:W-:Y:S05]  /*33c0*/  BSYNC B1 ;  /* 0x0000000000017941 */ /* 0x000fea0003800000 */
.L_x_72:
        /* <DEDUP_REMOVED lines=10> */
.L_x_75:
[----:B------:R-:W-:Y:S05]  /*3470*/  BSYNC B1 ;  /* 0x0000000000017941 */ /* 0x000fea0003800000 */
.L_x_74:
        /* <DEDUP_REMOVED lines=10> */
.L_x_77:
[----:B------:R-:W-:Y:S05]  /*3520*/  BSYNC B1 ;  /* 0x0000000000017941 */ /* 0x000fea0003800000 */
.L_x_76:
        /* <DEDUP_REMOVED lines=9> */
.L_x_79:
[----:B------:R-:W-:Y:S05]  /*35c0*/  BSYNC B1 ;  /* 0x0000000000017941 */ /* 0x000fea0003800000 */
.L_x_78:
        /* <DEDUP_REMOVED lines=9> */
.L_x_81:
[----:B------:R-:W-:Y:S05]  /*3660*/  BSYNC B1 ;  /* 0x0000000000017941 */ /* 0x000fea0003800000 */
.L_x_80:
        /* <DEDUP_REMOVED lines=10> */
.L_x_83:
[----:B------:R-:W-:Y:S05]  /*3710*/  BSYNC B1 ;  /* 0x0000000000017941 */ /* 0x000fea0003800000 */
.L_x_82:
        /* <DEDUP_REMOVED lines=10> */
.L_x_85:
[----:B------:R-:W-:Y:S05]  /*37c0*/  BSYNC B1 ;  /* 0x0000000000017941 */ /* 0x000fea0003800000 */
.L_x_84:
        /* <DEDUP_REMOVED lines=9> */
.L_x_87:
[----:B------:R-:W-:Y:S05]  /*3860*/  BSYNC B1 ;  /* 0x0000000000017941 */ /* 0x000fea0003800000 */
.L_x_86:
        /* <DEDUP_REMOVED lines=9> */
.L_x_89:
[----:B------:R-:W-:Y:S05]  /*3900*/  BSYNC B1 ;  /* 0x0000000000017941 */ /* 0x000fea0003800000 */
.L_x_88:
        /* <DEDUP_REMOVED lines=10> */
.L_x_91:
[----:B------:R-:W-:Y:S05]  /*39b0*/  BSYNC B1 ;  /* 0x0000000000017941 */ /* 0x000fea0003800000 */
.L_x_90:
        /* <DEDUP_REMOVED lines=10> */
.L_x_93:
[----:B------:R-:W-:Y:S05]  /*3a60*/  BSYNC B1 ;  /* 0x0000000000017941 */ /* 0x000fea0003800000 */
.L_x_92:
        /* <DEDUP_REMOVED lines=9> */
.L_x_95:
[----:B------:R-:W-:Y:S05]  /*3b00*/  BSYNC B1 ;  /* 0x0000000000017941 */ /* 0x000fea0003800000 */
.L_x_94:
        /* <DEDUP_REMOVED lines=9> */
.L_x_97:
[----:B------:R-:W-:Y:S05]  /*3ba0*/  BSYNC B1 ;  /* 0x0000000000017941 */ /* 0x000fea0003800000 */
.L_x_96:
        /* <DEDUP_REMOVED lines=10> */
.L_x_99:
[----:B------:R-:W-:Y:S05]  /*3c50*/  BSYNC B1 ;  /* 0x0000000000017941 */ /* 0x000fea0003800000 */
.L_x_98:
        /* <DEDUP_REMOVED lines=10> */
.L_x_101:
[----:B------:R-:W-:Y:S05]  /*3d00*/  BSYNC B1 ;  /* 0x0000000000017941 */ /* 0x000fea0003800000 */
.L_x_100:
        /* <DEDUP_REMOVED lines=9> */
.L_x_103:
[----:B------:R-:W-:Y:S05]  /*3da0*/  BSYNC B1 ;  /* 0x0000000000017941 */ /* 0x000fea0003800000 */
.L_x_102:
        /* <DEDUP_REMOVED lines=9> */
.L_x_105:
[----:B------:R-:W-:Y:S05]  /*3e40*/  BSYNC B1 ;  /* 0x0000000000017941 */ /* 0x000fea0003800000 */
.L_x_104:
        /* <DEDUP_REMOVED lines=10> */
.L_x_107:
[----:B------:R-:W-:Y:S05]  /*3ef0*/  BSYNC B1 ;  /* 0x0000000000017941 */ /* 0x000fea0003800000 */
.L_x_106:
        /* <DEDUP_REMOVED lines=10> */
.L_x_109:
[----:B------:R-:W-:Y:S05]  /*3fa0*/  BSYNC B1 ;  /* 0x0000000000017941 */ /* 0x000fea0003800000 */
.L_x_108:
        /* <DEDUP_REMOVED lines=9> */
.L_x_111:
[----:B------:R-:W-:Y:S05]  /*4040*/  BSYNC B1 ;  /* 0x0000000000017941 */ /* 0x000fea0003800000 */
.L_x_110:
        /* <DEDUP_REMOVED lines=9> */
.L_x_113:
[----:B------:R-:W-:Y:S05]  /*40e0*/  BSYNC B1 ;  /* 0x0000000000017941 */ /* 0x000fea0003800000 */
.L_x_112:
        /* <DEDUP_REMOVED lines=10> */
.L_x_115:
[----:B------:R-:W-:Y:S05]  /*4190*/  BSYNC B1 ;  /* 0x0000000000017941 */ /* 0x000fea0003800000 */
.L_x_114:
        /* <DEDUP_REMOVED lines=10> */
.L_x_117:
[----:B------:R-:W-:Y:S05]  /*4240*/  BSYNC B1 ;  /* 0x0000000000017941 */ /* 0x000fea0003800000 */
.L_x_116:
        /* <DEDUP_REMOVED lines=9> */
.L_x_119:
[----:B------:R-:W-:Y:S05]  /*42e0*/  BSYNC B1 ;  /* 0x0000000000017941 */ /* 0x000fea0003800000 */
.L_x_118:
        /* <DEDUP_REMOVED lines=9> */
.L_x_121:
[----:B------:R-:W-:Y:S05]  /*4380*/  BSYNC B1 ;  /* 0x0000000000017941 */ /* 0x000fea0003800000 */
.L_x_120:
        /* <DEDUP_REMOVED lines=10> */
.L_x_123:
[----:B------:R-:W-:Y:S05]  /*4430*/  BSYNC B1 ;  /* 0x0000000000017941 */ /* 0x000fea0003800000 */
.L_x_122:
        /* <DEDUP_REMOVED lines=10> */
.L_x_125:
[----:B------:R-:W-:Y:S05]  /*44e0*/  BSYNC B1 ;  /* 0x0000000000017941 */ /* 0x000fea0003800000 */
.L_x_124:
        /* <DEDUP_REMOVED lines=9> */
.L_x_127:
[----:B------:R-:W-:Y:S05]  /*4580*/  BSYNC B1 ;  /* 0x0000000000017941 */ /* 0x000fea0003800000 */
.L_x_126:
        /* <DEDUP_REMOVED lines=9> */
.L_x_129:
[----:B------:R-:W-:Y:S05]  /*4620*/  BSYNC B1 ;  /* 0x0000000000017941 */ /* 0x000fea0003800000 */
.L_x_128:
        /* <DEDUP_REMOVED lines=10> */
.L_x_131:
[----:B------:R-:W-:Y:S05]  /*46d0*/  BSYNC B1 ;  /* 0x0000000000017941 */ /* 0x000fea0003800000 */
.L_x_130:
        /* <DEDUP_REMOVED lines=10> */
.L_x_133:
[----:B------:R-:W-:Y:S05]  /*4780*/  BSYNC B1 ;  /* 0x0000000000017941 */ /* 0x000fea0003800000 */
.L_x_132:
        /* <DEDUP_REMOVED lines=9> */
.L_x_135:
[----:B------:R-:W-:Y:S05]  /*4820*/  BSYNC B1 ;  /* 0x0000000000017941 */ /* 0x000fea0003800000 */
.L_x_134:
        /* <DEDUP_REMOVED lines=9> */
.L_x_137:
[----:B------:R-:W-:Y:S05]  /*48c0*/  BSYNC B1 ;  /* 0x0000000000017941 */ /* 0x000fea0003800000 */
.L_x_136:
        /* <DEDUP_REMOVED lines=10> */
.L_x_139:
[----:B------:R-:W-:Y:S05]  /*4970*/  BSYNC B1 ;  /* 0x0000000000017941 */ /* 0x000fea0003800000 */
.L_x_138:
        /* <DEDUP_REMOVED lines=10> */
.L_x_141:
[----:B------:R-:W-:Y:S05]  /*4a20*/  BSYNC B1 ;  /* 0x0000000000017941 */ /* 0x000fea0003800000 */
.L_x_140:
        /* <DEDUP_REMOVED lines=9> */
.L_x_143:
[----:B------:R-:W-:Y:S05]  /*4ac0*/  BSYNC B1 ;  /* 0x0000000000017941 */ /* 0x000fea0003800000 */
.L_x_142:
        /* <DEDUP_REMOVED lines=9> */
.L_x_145:
[----:B------:R-:W-:Y:S05]  /*4b60*/  BSYNC B1 ;  /* 0x0000000000017941 */ /* 0x000fea0003800000 */
.L_x_144:
        /* <DEDUP_REMOVED lines=10> */
.L_x_147:
[----:B------:R-:W-:Y:S05]  /*4c10*/  BSYNC B1 ;  /* 0x0000000000017941 */ /* 0x000fea0003800000 */
.L_x_146:
[----:B-----5:R-:W-:Y:S01]  /*4c20*/  IMAD.U32 R5, R24, 0x10000, RZ ;  /* 0x0001000018057824 */ /* 0x020fe200078e00ff */
[----:B------:R-:W-:Y:S01]  /*4c30*/  ISETP.GT.AND P0, PT, R4, 0x79, PT ;  /* 0x000000790400780c */ /* 0x000fe20003f04270 */
[----:B------:R-:W-:Y:S01]  /*4c40*/  @P2 IMAD.MOV.U32 R4, RZ, RZ, R10 ;  /* 0x000000ffff042224 */ /* 0x000fe200078e000a */
[----:B------:R-:W-:Y:S01]  /*4c50*/  BSSY B1, `(.L_x_148) ;  /* 0x000000a000017945 */ /* 0x000fe20003800000 */
[----:B------:R-:W-:Y:S01]  /*4c60*/  FMUL R5, R5, R88 ;  /* 0x0000005805057220 */ /* 0x000fe20000400000 */
[----:B------:R-:W-:-:S03]  /*4c70*/  ISETP.GT.AND P3, PT, R3, RZ, P0 ;  /* 0x000000ff0300720c */ /* 0x000fc60000764270 */
[----:B------:R-:W-:-:S05]  /*4c80*/  FFMA R5, R84, R19, R5 ;  /* 0x0000001354057223 */ /* 0x000fca0000000005 */
[----:B------:R-:W-:-:S04]  /*4c90*/  F2FP.BF16.F32.PACK_AB R5, RZ, R5 ;  /* 0x00000005ff05723e */ /* 0x000fc800000010ff */
[----:B0-----:R-:W-:Y:S01]  /*4ca0*/  PRMT R14, R5, 0x7610, R14 ;  /* 0x00007610050e7816 */ /* 0x001fe2000000000e */
[----:B------:R-:W-:-:S05]  /*4cb0*/  @P2 IMAD.MOV.U32 R5, RZ, RZ, R11 ;  /* 0x000000ffff052224 */ /* 0x000fca00078e000b */
[----:B------:R0:W-:Y:S01]  /*4cc0*/  @P2 STG.E.U16 desc[UR36][R4.64+0xf0], R14 ;  /* 0x0000f00e04002986 */ /* 0x0001e2000c101524 */
[----:B------:R-:W-:Y:S05]  /*4cd0*/  @!P3 BRA `(.L_x_149) ;  /* 0x000000000004b947 */ /* 0x000fea0003800000 */
[----:B------:R0:W5:Y:S02]  /*4ce0*/  LDG.E.LTC128B.U16 R24, desc[UR36][R6.64+0xf2] ;  /* 0x0000f22406187981 */ /* 0x000164000c1e1520 */
.L_x_149:
[----:B------:R-:W-:Y:S05]  /*4cf0*/  BSYNC B1 ;  /* 0x0000000000017941 */ /* 0x000fea0003800000 */
.L_x_148:
        /* <DEDUP_REMOVED lines=9> */
.L_x_151:
[----:B------:R-:W-:Y:S05]  /*4d90*/  BSYNC B1 ;  /* 0x0000000000017941 */ /* 0x000fea0003800000 */
.L_x_150:
[----:B-----5:R-:W-:Y:S01]  /*4da0*/  IMAD.U32 R5, R24, 0x10000, RZ ;  /* 0x0001000018057824 */ /* 0x020fe200078e00ff */
[----:B------:R-:W-:Y:S01]  /*4db0*/  ISETP.GT.AND P0, PT, R3, 0x8, P0 ;  /* 0x000000080300780c */ /* 0x000fe20000704270 */
[----:B0-----:R-:W-:Y:S01]  /*4dc0*/  @P1 IMAD.MOV.U32 R4, RZ, RZ, R12 ;  /* 0x000000ffff041224 */ /* 0x001fe200078e000c */
[----:B------:R-:W-:Y:S01]  /*4dd0*/  BSSY B1, `(.L_x_152) ;  /* 0x0000009000017945 */ /* 0x000fe20003800000 */
[----:B------:R-:W-:-:S04]  /*4de0*/  FMUL R5, R5, R88 ;  /* 0x0000005805057220 */ /* 0x000fc80000400000 */
[----:B------:R-:W-:-:S05]  /*4df0*/  FFMA R5, R86, R19, R5 ;  /* 0x0000001356057223 */ /* 0x000fca0000000005 */
[----:B------:R-:W-:-:S04]  /*4e00*/  F2FP.BF16.F32.PACK_AB R5, RZ, R5 ;  /* 0x00000005ff05723e */ /* 0x000fc800000010ff */
[----:B-1-3--:R-:W-:Y:S01]  /*4e10*/  PRMT R6, R5, 0x7610, R6 ;  /* 0x0000761005067816 */ /* 0x00afe20000000006 */
[----:B------:R-:W-:-:S05]  /*4e20*/  @P1 IMAD.MOV.U32 R5, RZ, RZ, R13 ;  /* 0x000000ffff051224 */ /* 0x000fca00078e000d */
[----:B------:R0:W-:Y:S01]  /*4e30*/  @P1 STG.E.U16 desc[UR36][R4.64+0xf0], R6 ;  /* 0x0000f00604001986 */ /* 0x0001e2000c101524 */
[----:B------:R-:W-:Y:S05]  /*4e40*/  @!P0 BRA `(.L_x_153) ;  /* 0x0000000000048947 */ /* 0x000fea0003800000 */
[----:B------:R1:W5:Y:S02]  /*4e50*/  LDG.E.LTC128B.U16 R24, desc[UR36][R8.64+0xf2] ;  /* 0x0000f22408187981 */ /* 0x000364000c1e1520 */
.L_x_153:
[----:B------:R-:W-:Y:S05]  /*4e60*/  BSYNC B1 ;  /* 0x0000000000017941 */ /* 0x000fea0003800000 */
.L_x_152:
[----:B------:R-:W-:Y:S05]  /*4e70*/  @!P0 BRA `(.L_x_154) ;  /* 0x0000001000e88947 */ /* 0x000fea0003800000 */
[----:B-----5:R-:W-:-:S04]  /*4e80*/  IMAD.U32 R3, R24, 0x10000, RZ ;  /* 0x0001000018037824 */ /* 0x020fc800078e00ff */
[----:B0-----:R-:W-:-:S04]  /*4e90*/  FMUL R4, R3, R88 ;  /* 0x0000005803047220 */ /* 0x001fc80000400000 */
[----:B------:R-:W-:-:S05]  /*4ea0*/  FFMA R4, R87, R19, R4 ;  /* 0x0000001357047223 */ /* 0x000fca0000000004 */
[----:B------:R-:W-:-:S05]  /*4eb0*/  F2FP.BF16.F32.PACK_AB R4, RZ, R4 ;  /* 0x00000004ff04723e */ /* 0x000fca00000010ff */
[----:B------:R3:W-:Y:S01]  /*4ec0*/  STG.E.U16 desc[UR36][R12.64+0xf2], R4 ;  /* 0x0000f2040c007986 */ /* 0x0007e2000c101524 */
[----:B------:R-:W-:Y:S05]  /*4ed0*/  BRA `(.L_x_154) ;  /* 0x0000001000d07947 */ /* 0x000fea0003800000 */
.L_x_29:
[----:B------:R-:W-:Y:S01]  /*4ee0*/  ISETP.GT.AND P3, PT, R4, 0x1, PT ;  /* 0x000000010400780c */ /* 0x000fe20003f64270 */
[----:B------:R-:W-:Y:S01]  /*4ef0*/  ULDC.64 UR4, c[0x0][0x5c0] ;  /* 0x0001700000047ab9 */ /* 0x000fe20000000a00 */
[-C--:B------:R-:W-:Y:S01]  /*4f00*/  FMUL R24, R24, R19.reuse ;  /* 0x0000001318187220 */ /* 0x080fe20000400000 */
[----:B------:R-:W-:Y:S01]  /*4f10*/  LEA R6, P4, R102, UR4, 0x1 ;  /* 0x0000000466067c11 */ /* 0x000fe2000f8808ff */
[-C--:B------:R-:W-:Y:S01]  /*4f20*/  FMUL R25, R25, R19.reuse ;  /* 0x0000001319197220 */ /* 0x080fe20000400000 */
[----:B------:R-:W-:Y:S01]  /*4f30*/  ISETP.GT.AND P0, PT, R3, RZ, P3 ;  /* 0x000000ff0300720c */ /* 0x000fe20001f04270 */
[-C--:B------:R-:W-:Y:S01]  /*4f40*/  FMUL R26, R26, R19.reuse ;  /* 0x000000131a1a7220 */ /* 0x080fe20000400000 */
[----:B------:R-:W-:Y:S01]  /*4f50*/  F2FP.BF16.F32.PACK_AB R24, RZ, R24 ;  /* 0x00000018ff18723e */ /* 0x000fe200000010ff */
[-C--:B------:R-:W-:Y:S01]  /*4f60*/  FMUL R27, R27, R19.reuse ;  /* 0x000000131b1b7220 */ /* 0x080fe20000400000 */
[----:B------:R-:W-:Y:S01]  /*4f70*/  LEA.HI.X R7, R102, UR5, R113, 0x1, P4 ;  /* 0x0000000566077c11 */ /* 0x000fe2000a0f0c71 */
[----:B------:R-:W-:Y:S01]  /*4f80*/  FMUL R28, R28, R19 ;  /* 0x000000131c1c7220 */ /* 0x000fe20000400000 */
[----:B------:R-:W-:Y:S01]  /*4f90*/  F2FP.BF16.F32.PACK_AB R25, RZ, R25 ;  /* 0x00000019ff19723e */ /* 0x000fe200000010ff */
[-C--:B------:R-:W-:Y:S01]  /*4fa0*/  FMUL R29, R29, R19.reuse ;  /* 0x000000131d1d7220 */ /* 0x080fe20000400000 */
[----:B------:R-:W-:Y:S01]  /*4fb0*/  ISETP.GT.AND P2, PT, R3, 0x8, P2 ;  /* 0x000000080300780c */ /* 0x000fe20001744270 */
[----:B------:R-:W-:Y:S01]  /*4fc0*/  @P1 STG.E.U16 desc[UR36][R6.64], R24 ;  /* 0x0000001806001986 */ /* 0x000fe2000c101524 */
[----:B------:R-:W-:Y:S01]  /*4fd0*/  ISETP.GT.AND P1, PT, R4, 0x8, PT ;  /* 0x000000080400780c */ /* 0x000fe20003f24270 */
[-C--:B------:R-:W-:Y:S01]  /*4fe0*/  FMUL R30, R30, R19.reuse ;  /* 0x000000131e1e7220 */ /* 0x080fe20000400000 */
[C---:B------:R-:W-:Y:S01]  /*4ff0*/  SHF.L.U64.HI R5, R92.reuse, 0x1, R91 ;  /* 0x000000015c057819 */ /* 0x040fe2000001025b */
[----:B------:R-:W-:Y:S01]  /*5000*/  @P0 STG.E.U16 desc[UR36][R6.64+0x2], R25 ;  /* 0x0000021906000986 */ /* 0x000fe2000c101524 */
[----:B------:R-:W-:Y:S01]  /*5010*/  LEA R8, P5, R92, R6, 0x1 ;  /* 0x000000065c087211 */ /* 0x000fe200078a08ff */
[-C--:B------:R-:W-:Y:S01]  /*5020*/  FMUL R31, R31, R19.reuse ;  /* 0x000000131f1f7220 */ /* 0x080fe20000400000 */
[----:B------:R-:W-:Y:S01]  /*5030*/  ISETP.GT.AND P3, PT, R3, 0x8, P3 ;  /* 0x000000080300780c */ /* 0x000fe20001f64270 */
[-C--:B------:R-:W-:Y:S01]  /*5040*/  FMUL R32, R32, R19.reuse ;  /* 0x0000001320207220 */ /* 0x080fe20000400000 */
[----:B------:R-:W-:Y:S01]  /*5050*/  ISETP.GT.AND P0, PT, R4, 0x9, PT ;  /* 0x000000090400780c */ /* 0x000fe20003f04270 */
[----:B------:R-:W-:Y:S01]  /*5060*/  IMAD.X R9, R5, 0x1, R7, P5 ;  /* 0x0000000105097824 */ /* 0x000fe200028e0607 */
[----:B------:R-:W-:Y:S01]  /*5070*/  ISETP.GT.AND P4, PT, R3, RZ, P1 ;  /* 0x000000ff0300720c */ /* 0x000fe20000f84270 */
[-C--:B------:R-:W-:Y:S01]  /*5080*/  FMUL R33, R33, R19.reuse ;  /* 0x0000001321217220 */ /* 0x080fe20000400000 */
[----:B------:R-:W-:Y:S01]  /*5090*/  F2FP.BF16.F32.PACK_AB R26, RZ, R26 ;  /* 0x0000001aff1a723e */ /* 0x000fe200000010ff */
[-C--:B------:R-:W-:Y:S01]  /*50a0*/  FMUL R34, R34, R19.reuse ;  /* 0x0000001322227220 */ /* 0x080fe20000400000 */
[----:B------:R-:W-:Y:S01]  /*50b0*/  ISETP.GT.AND P5, PT, R3, RZ, P0 ;  /* 0x000000ff0300720c */ /* 0x000fe200007a4270 */
[----:B------:R-:W-:Y:S01]  /*50c0*/  FMUL R35, R35, R19 ;  /* 0x0000001323237220 */ /* 0x000fe20000400000 */
[----:B------:R-:W-:Y:S01]  /*50d0*/  F2FP.BF16.F32.PACK_AB R27, RZ, R27 ;  /* 0x0000001bff1b723e */ /* 0x000fe200000010ff */
[----:B------:R-:W-:Y:S01]  /*50e0*/  @P2 STG.E.U16 desc[UR36][R8.64], R26 ;  /* 0x0000001a08002986 */ /* 0x000fe2000c101524 */
[----:B------:R-:W-:Y:S01]  /*50f0*/  F2FP.BF16.F32.PACK_AB R28, RZ, R28 ;  /* 0x0000001cff1c723e */ /* 0x000fe200000010ff */
[-C--:B------:R-:W-:Y:S01]  /*5100*/  FMUL R36, R36, R19.reuse ;  /* 0x0000001324247220 */ /* 0x080fe20000400000 */
[----:B------:R-:W-:Y:S01]  /*5110*/  ISETP.GT.AND P2, PT, R3, 0x8, P1 ;  /* 0x000000080300780c */ /* 0x000fe20000f44270 */
[----:B------:R-:W-:Y:S01]  /*5120*/  @P3 STG.E.U16 desc[UR36][R8.64+0x2], R27 ;  /* 0x0000021b08003986 */ /* 0x000fe2000c101524 */
[----:B------:R-:W-:Y:S01]  /*5130*/  ISETP.GT.AND P1, PT, R4, 0x10, PT ;  /* 0x000000100400780c */ /* 0x000fe20003f24270 */
[----:B------:R-:W-:Y:S01]  /*5140*/  FMUL R37, R37, R19 ;  /* 0x0000001325257220 */ /* 0x000fe20000400000 */
[----:B------:R-:W-:Y:S01]  /*5150*/  F2FP.BF16.F32.PACK_AB R29, RZ, R29 ;  /* 0x0000001dff1d723e */ /* 0x000fe200000010ff */
[----:B------:R-:W-:Y:S01]  /*5160*/  @P4 STG.E.U16 desc[UR36][R6.64+0x10], R28 ;  /* 0x0000101c06004986 */ /* 0x000fe2000c101524 */
[C---:B------:R-:W-:Y:S01]  /*5170*/  ISETP.GT.AND P3, PT, R3.reuse, 0x8, P0 ;  /* 0x000000080300780c */ /* 0x040fe20000764270 */
[-C--:B------:R-:W-:Y:S01]  /*5180*/  FMUL R38, R38, R19.reuse ;  /* 0x0000001326267220 */ /* 0x080fe20000400000 */
[----:B------:R-:W-:Y:S01]  /*5190*/  ISETP.GT.AND P0, PT, R4, 0x11, PT ;  /* 0x000000110400780c */ /* 0x000fe20003f04270 */
[----:B------:R-:W-:Y:S01]  /*51a0*/  @P5 STG.E.U16 desc[UR36][R6.64+0x12], R29 ;  /* 0x0000121d06005986 */ /* 0x000fe2000c101524 */
        /* <DEDUP_REMOVED lines=161> */
[----:B------:R-:W-:Y:S01]  /*5bc0*/  FMUL R87, R87, R19 ;  /* 0x0000001357577220 */ /* 0x000fe20000400000 */
[----:B------:R-:W-:-:S02]  /*5bd0*/  F2FP.BF16.F32.PACK_AB R62, RZ, R62 ;  /* 0x0000003eff3e723e */ /* 0x000fc400000010ff */
[C---:B------:R-:W-:Y:S02]  /*5be0*/  ISETP.GT.AND P5, PT, R3.reuse, RZ, P0 ;  /* 0x000000ff0300720c */ /* 0x040fe400007a4270 */
[----:B------:R-:W-:Y:S01]  /*5bf0*/  F2FP.BF16.F32.PACK_AB R63, RZ, R63 ;  /* 0x0000003fff3f723e */ /* 0x000fe200000010ff */
[----:B------:R-:W-:Y:S01]  /*5c00*/  @P2 STG.E.U16 desc[UR36][R8.64+0x90], R62 ;  /* 0x0000903e08002986 */ /* 0x000fe2000c101524 */
[----:B------:R-:W-:Y:S02]  /*5c10*/  F2FP.BF16.F32.PACK_AB R64, RZ, R64 ;  /* 0x00000040ff40723e */ /* 0x000fe400000010ff */
[C---:B------:R-:W-:Y:S01]  /*5c20*/  ISETP.GT.AND P2, PT, R3.reuse, 0x8, P1 ;  /* 0x000000080300780c */ /* 0x040fe20000f44270 */
[----:B------:R-:W-:Y:S01]  /*5c30*/  @P3 STG.E.U16 desc[UR36][R8.64+0x92], R63 ;  /* 0x0000923f08003986 */ /* 0x000fe2000c101524 */
[----:B------:R-:W-:Y:S02]  /*5c40*/  ISETP.GT.AND P1, PT, R4, 0x58, PT ;  /* 0x000000580400780c */ /* 0x000fe40003f24270 */
[----:B------:R-:W-:Y:S01]  /*5c50*/  F2FP.BF16.F32.PACK_AB R65, RZ, R65 ;  /* 0x00000041ff41723e */ /* 0x000fe200000010ff */
[----:B------:R-:W-:Y:S01]  /*5c60*/  @P4 STG.E.U16 desc[UR36][R6.64+0xa0], R64 ;  /* 0x0000a04006004986 */ /* 0x000fe2000c101524 */
[----:B------:R-:W-:-:S02]  /*5c70*/  ISETP.GT.AND P3, PT, R3, 0x8, P0 ;  /* 0x000000080300780c */ /* 0x000fc40000764270 */
[----:B------:R-:W-:Y:S01]  /*5c80*/  ISETP.GT.AND P0, PT, R4, 0x59, PT ;  /* 0x000000590400780c */ /* 0x000fe20003f04270 */
[----:B------:R-:W-:Y:S01]  /*5c90*/  @P5 STG.E.U16 desc[UR36][R6.64+0xa2], R65 ;  /* 0x0000a24106005986 */ /* 0x000fe2000c101524 */
[C---:B------:R-:W-:Y:S02]  /*5ca0*/  ISETP.GT.AND P4, PT, R3.reuse, RZ, P1 ;  /* 0x000000ff0300720c */ /* 0x040fe40000f84270 */
[----:B------:R-:W-:Y:S02]  /*5cb0*/  F2FP.BF16.F32.PACK_AB R66, RZ, R66 ;  /* 0x00000042ff42723e */ /* 0x000fe400000010ff */
[----:B------:R-:W-:Y:S02]  /*5cc0*/  ISETP.GT.AND P5, PT, R3, RZ, P0 ;  /* 0x000000ff0300720c */ /* 0x000fe400007a4270 */
[----:B------:R-:W-:Y:S01]  /*5cd0*/  F2FP.BF16.F32.PACK_AB R67, RZ, R67 ;  /* 0x00000043ff43723e */ /* 0x000fe200000010ff */
[----:B------:R-:W-:Y:S01]  /*5ce0*/  @P2 STG.E.U16 desc[UR36][R8.64+0xa0], R66 ;  /* 0x0000a04208002986 */ /* 0x000fe2000c101524 */
[----:B------:R-:W-:-:S02]  /*5cf0*/  F2FP.BF16.F32.PACK_AB R68, RZ, R68 ;  /* 0x00000044ff44723e */ /* 0x000fc400000010ff */
[C---:B------:R-:W-:Y:S01]  /*5d00*/  ISETP.GT.AND P2, PT, R3.reuse, 0x8, P1 ;  /* 0x000000080300780c */ /* 0x040fe20000f44270 */
[----:B------:R-:W-:Y:S01]  /*5d10*/  @P3 STG.E.U16 desc[UR36][R8.64+0xa2], R67 ;  /* 0x0000a24308003986 */ /* 0x000fe2000c101524 */
[C---:B------:R-:W-:Y:S02]  /*5d20*/  ISETP.GT.AND P1, PT, R4.reuse, 0x60, PT ;  /* 0x000000600400780c */ /* 0x040fe40003f24270 */
[----:B------:R-:W-:Y:S01]  /*5d30*/  F2FP.BF16.F32.PACK_AB R69, RZ, R69 ;  /* 0x00000045ff45723e */ /* 0x000fe200000010ff */
[----:B------:R-:W-:Y:S01]  /*5d40*/  @P4 STG.E.U16 desc[UR36][R6.64+0xb0], R68 ;  /* 0x0000b04406004986 */ /* 0x000fe2000c101524 */
[C---:B------:R-:W-:Y:S02]  /*5d50*/  ISETP.GT.AND P3, PT, R3.reuse, 0x8, P0 ;  /* 0x000000080300780c */ /* 0x040fe40000764270 */
[----:B------:R-:W-:Y:S01]  /*5d60*/  ISETP.GT.AND P0, PT, R4, 0x61, PT ;  /* 0x000000610400780c */ /* 0x000fe20003f04270 */
[----:B------:R-:W-:Y:S01]  /*5d70*/  @P5 STG.E.U16 desc[UR36][R6.64+0xb2], R69 ;  /* 0x0000b24506005986 */ /* 0x000fe2000c101524 */
[----:B------:R-:W-:-:S02]  /*5d80*/  ISETP.GT.AND P4, PT, R3, RZ, P1 ;  /* 0x000000ff0300720c */ /* 0x000fc40000f84270 */
[C---:B------:R-:W-:Y:S02]  /*5d90*/  ISETP.GT.AND P5, PT, R3.reuse, RZ, P0 ;  /* 0x000000ff0300720c */ /* 0x040fe400007a4270 */
[----:B------:R-:W-:Y:S02]  /*5da0*/  F2FP.BF16.F32.PACK_AB R70, RZ, R70 ;  /* 0x00000046ff46723e */ /* 0x000fe400000010ff */
[----:B------:R-:W-:Y:S02]  /*5db0*/  F2FP.BF16.F32.PACK_AB R71, RZ, R71 ;  /* 0x00000047ff47723e */ /* 0x000fe400000010ff */
[----:B------:R-:W-:Y:S01]  /*5dc0*/  F2FP.BF16.F32.PACK_AB R72, RZ, R72 ;  /* 0x00000048ff48723e */ /* 0x000fe200000010ff */
[----:B------:R-:W-:Y:S01]  /*5dd0*/  @P2 STG.E.U16 desc[UR36][R8.64+0xb0], R70 ;  /* 0x0000b04608002986 */ /* 0x000fe2000c101524 */
[----:B------:R-:W-:Y:S02]  /*5de0*/  F2FP.BF16.F32.PACK_AB R73, RZ, R73 ;  /* 0x00000049ff49723e */ /* 0x000fe400000010ff */
[C---:B------:R-:W-:Y:S01]  /*5df0*/  ISETP.GT.AND P1, PT, R3.reuse, 0x8, P1 ;  /* 0x000000080300780c */ /* 0x040fe20000f24270 */
[----:B------:R-:W-:Y:S01]  /*5e00*/  @P3 STG.E.U16 desc[UR36][R8.64+0xb2], R71 ;  /* 0x0000b24708003986 */ /* 0x000fe2000c101524 */
[----:B------:R-:W-:-:S02]  /*5e10*/  ISETP.GT.AND P2, PT, R3, 0x8, P0 ;  /* 0x000000080300780c */ /* 0x000fc40000744270 */
[C---:B------:R-:W-:Y:S01]  /*5e20*/  ISETP.GT.AND P0, PT, R4.reuse, 0x69, PT ;  /* 0x000000690400780c */ /* 0x040fe20003f04270 */
[----:B------:R-:W-:Y:S01]  /*5e30*/  @P4 STG.E.U16 desc[UR36][R6.64+0xc0], R72 ;  /* 0x0000c04806004986 */ /* 0x000fe2000c101524 */
[----:B------:R-:W-:Y:S02]  /*5e40*/  ISETP.GT.AND P4, PT, R4, 0x68, PT ;  /* 0x000000680400780c */ /* 0x000fe40003f84270 */
[----:B------:R-:W-:Y:S01]  /*5e50*/  F2FP.BF16.F32.PACK_AB R74, RZ, R74 ;  /* 0x0000004aff4a723e */ /* 0x000fe200000010ff */
[----:B------:R-:W-:Y:S01]  /*5e60*/  @P5 STG.E.U16 desc[UR36][R6.64+0xc2], R73 ;  /* 0x0000c24906005986 */ /* 0x000fe2000c101524 */
[C---:B------:R-:W-:Y:S02]  /*5e70*/  ISETP.GT.AND P5, PT, R3.reuse, RZ, P4 ;  /* 0x000000ff0300720c */ /* 0x040fe400027a4270 */
[----:B------:R-:W-:Y:S01]  /*5e80*/  ISETP.GT.AND P3, PT, R3, RZ, P0 ;  /* 0x000000ff0300720c */ /* 0x000fe20000764270 */
[----:B------:R-:W-:Y:S01]  /*5e90*/  @P1 STG.E.U16 desc[UR36][R8.64+0xc0], R74 ;  /* 0x0000c04a08001986 */ /* 0x000fe2000c101524 */
[----:B------:R-:W-:-:S02]  /*5ea0*/  F2FP.BF16.F32.PACK_AB R75, RZ, R75 ;  /* 0x0000004bff4b723e */ /* 0x000fc400000010ff */
[----:B------:R-:W-:Y:S02]  /*5eb0*/  F2FP.BF16.F32.PACK_AB R76, RZ, R76 ;  /* 0x0000004cff4c723e */ /* 0x000fe400000010ff */
[C---:B------:R-:W-:Y:S01]  /*5ec0*/  ISETP.GT.AND P4, PT, R3.reuse, 0x8, P4 ;  /* 0x000000080300780c */ /* 0x040fe20002784270 */
[----:B------:R-:W-:Y:S01]  /*5ed0*/  @P2 STG.E.U16 desc[UR36][R8.64+0xc2], R75 ;  /* 0x0000c24b08002986 */ /* 0x000fe2000c101524 */
[----:B------:R-:W-:Y:S02]  /*5ee0*/  F2FP.BF16.F32.PACK_AB R77, RZ, R77 ;  /* 0x0000004dff4d723e */ /* 0x000fe400000010ff */
[C---:B------:R-:W-:Y:S01]  /*5ef0*/  ISETP.GT.AND P2, PT, R4.reuse, 0x71, PT ;  /* 0x000000710400780c */ /* 0x040fe20003f44270 */
[----:B------:R-:W-:Y:S01]  /*5f00*/  @P5 STG.E.U16 desc[UR36][R6.64+0xd0], R76 ;  /* 0x0000d04c06005986 */ /* 0x000fe2000c101524 */
[----:B------:R-:W-:Y:S02]  /*5f10*/  ISETP.GT.AND P5, PT, R3, 0x8, P0 ;  /* 0x000000080300780c */ /* 0x000fe400007a4270 */
[C---:B------:R-:W-:Y:S01]  /*5f20*/  ISETP.GT.AND P1, PT, R4.reuse, 0x78, PT ;  /* 0x000000780400780c */ /* 0x040fe20003f24270 */
[----:B------:R-:W-:Y:S01]  /*5f30*/  @P3 STG.E.U16 desc[UR36][R6.64+0xd2], R77 ;  /* 0x0000d24d06003986 */ /* 0x000fe2000c101524 */
[----:B------:R-:W-:-:S02]  /*5f40*/  ISETP.GT.AND P3, PT, R4, 0x70, PT ;  /* 0x000000700400780c */ /* 0x000fc40003f64270 */
[----:B------:R-:W-:Y:S01]  /*5f50*/  ISETP.GT.AND P0, PT, R4, 0x79, PT ;  /* 0x000000790400780c */ /* 0x000fe20003f04270 */
[----:B------:R-:W-:Y:S01]  /*5f60*/  @P4 IMAD.MOV.U32 R4, RZ, RZ, R8 ;  /* 0x000000ffff044224 */ /* 0x000fe200078e0008 */
[----:B------:R-:W-:Y:S01]  /*5f70*/  F2FP.BF16.F32.PACK_AB R78, RZ, R78 ;  /* 0x0000004eff4e723e */ /* 0x000fe200000010ff */
[----:B------:R-:W-:Y:S01]  /*5f80*/  @P4 IMAD.MOV.U32 R5, RZ, RZ, R9 ;  /* 0x000000ffff054224 */ /* 0x000fe200078e0009 */
[----:B------:R-:W-:Y:S02]  /*5f90*/  F2FP.BF16.F32.PACK_AB R79, RZ, R79 ;  /* 0x0000004fff4f723e */ /* 0x000fe400000010ff */
[----:B------:R-:W-:Y:S02]  /*5fa0*/  F2FP.BF16.F32.PACK_AB R80, RZ, R80 ;  /* 0x00000050ff50723e */ /* 0x000fe400000010ff */
[----:B------:R0:W-:Y:S01]  /*5fb0*/  @P4 STG.E.U16 desc[UR36][R4.64+0xd0], R78 ;  /* 0x0000d04e04004986 */ /* 0x0001e2000c101524 */
[----:B------:R-:W-:Y:S02]  /*5fc0*/  ISETP.GT.AND P4, PT, R3, RZ, P2 ;  /* 0x000000ff0300720c */ /* 0x000fe40001784270 */
[----:B------:R-:W-:-:S02]  /*5fd0*/  F2FP.BF16.F32.PACK_AB R81, RZ, R81 ;  /* 0x00000051ff51723e */ /* 0x000fc400000010ff */
[----:B------:R-:W-:Y:S02]  /*5fe0*/  ISETP.GT.AND P2, PT, R3, 0x8, P2 ;  /* 0x000000080300780c */ /* 0x000fe40001744270 */
[----:B------:R-:W-:Y:S02]  /*5ff0*/  F2FP.BF16.F32.PACK_AB R82, RZ, R82 ;  /* 0x00000052ff52723e */ /* 0x000fe400000010ff */
[----:B------:R-:W-:Y:S02]  /*6000*/  F2FP.BF16.F32.PACK_AB R83, RZ, R83 ;  /* 0x00000053ff53723e */ /* 0x000fe400000010ff */
[----:B------:R-:W-:Y:S01]  /*6010*/  F2FP.BF16.F32.PACK_AB R84, RZ, R84 ;  /* 0x00000054ff54723e */ /* 0x000fe200000010ff */
[----:B0-----:R-:W-:Y:S01]  /*6020*/  @P5 IMAD.MOV.U32 R4, RZ, RZ, R8 ;  /* 0x000000ffff045224 */ /* 0x001fe200078e0008 */
[----:B------:R-:W-:Y:S01]  /*6030*/  F2FP.BF16.F32.PACK_AB R85, RZ, R85 ;  /* 0x00000055ff55723e */ /* 0x000fe200000010ff */
[----:B------:R-:W-:Y:S01]  /*6040*/  @P5 IMAD.MOV.U32 R5, RZ, RZ, R9 ;  /* 0x000000ffff055224 */ /* 0x000fe200078e0009 */
[----:B------:R-:W-:-:S02]  /*6050*/  F2FP.BF16.F32.PACK_AB R86, RZ, R86 ;  /* 0x00000056ff56723e */ /* 0x000fc400000010ff */
[----:B------:R-:W-:Y:S02]  /*6060*/  F2FP.BF16.F32.PACK_AB R87, RZ, R87 ;  /* 0x00000057ff57723e */ /* 0x000fe400000010ff */
[----:B------:R0:W-:Y:S01]  /*6070*/  @P5 STG.E.U16 desc[UR36][R4.64+0xd2], R79 ;  /* 0x0000d24f04005986 */ /* 0x0001e2000c101524 */
[C---:B------:R-:W-:Y:S02]  /*6080*/  ISETP.GT.AND P5, PT, R3.reuse, RZ, P3 ;  /* 0x000000ff0300720c */ /* 0x040fe40001fa4270 */
[----:B------:R-:W-:-:S11]  /*6090*/  ISETP.GT.AND P3, PT, R3, 0x8, P3 ;  /* 0x000000080300780c */ /* 0x000fd60001f64270 */
[----:B0-----:R-:W-:Y:S02]  /*60a0*/  @P5 IMAD.MOV.U32 R4, RZ, RZ, R6 ;  /* 0x000000ffff045224 */ /* 0x001fe400078e0006 */
[----:B------:R-:W-:-:S05]  /*60b0*/  @P5 IMAD.MOV.U32 R5, RZ, RZ, R7 ;  /* 0x000000ffff055224 */ /* 0x000fca00078e0007 */
[----:B------:R0:W-:Y:S01]  /*60c0*/  @P5 STG.E.U16 desc[UR36][R4.64+0xe0], R80 ;  /* 0x0000e05004005986 */ /* 0x0001e2000c101524 */
[C---:B------:R-:W-:Y:S02]  /*60d0*/  ISETP.GT.AND P5, PT, R3.reuse, RZ, P0 ;  /* 0x000000ff0300720c */ /* 0x040fe400007a4270 */
[----:B------:R-:W-:Y:S01]  /*60e0*/  ISETP.GT.AND P0, PT, R3, 0x8, P0 ;  /* 0x000000080300780c */ /* 0x000fe20000704270 */
[----:B0-----:R-:W-:Y:S02]  /*60f0*/  @P4 IMAD.MOV.U32 R4, RZ, RZ, R6 ;  /* 0x000000ffff044224 */ /* 0x001fe400078e0006 */
[----:B------:R-:W-:-:S05]  /*6100*/  @P4 IMAD.MOV.U32 R5, RZ, RZ, R7 ;  /* 0x000000ffff054224 */ /* 0x000fca00078e0007 */
[----:B------:R0:W-:Y:S01]  /*6110*/  @P4 STG.E.U16 desc[UR36][R4.64+0xe2], R81 ;  /* 0x0000e25104004986 */ /* 0x0001e2000c101524 */
[C---:B------:R-:W-:Y:S02]  /*6120*/  ISETP.GT.AND P4, PT, R3.reuse, RZ, P1 ;  /* 0x000000ff0300720c */ /* 0x040fe40000f84270 */
[----:B------:R-:W-:Y:S01]  /*6130*/  ISETP.GT.AND P1, PT, R3, 0x8, P1 ;  /* 0x000000080300780c */ /* 0x000fe20000f24270 */
[----:B0-----:R-:W-:Y:S02]  /*6140*/  @P3 IMAD.MOV.U32 R4, RZ, RZ, R8 ;  /* 0x000000ffff043224 */ /* 0x001fe400078e0008 */
[----:B------:R-:W-:-:S05]  /*6150*/  @P3 IMAD.MOV.U32 R5, RZ, RZ, R9 ;  /* 0x000000ffff053224 */ /* 0x000fca00078e0009 */
[----:B------:R0:W-:Y:S02]  /*6160*/  @P3 STG.E.U16 desc[UR36][R4.64+0xe0], R82 ;  /* 0x0000e05204003986 */ /* 0x0001e4000c101524 */
[----:B0-----:R-:W-:Y:S02]  /*6170*/  @P2 IMAD.MOV.U32 R4, RZ, RZ, R8 ;  /* 0x000000ffff042224 */ /* 0x001fe400078e0008 */
[----:B------:R-:W-:-:S05]  /*6180*/  @P2 IMAD.MOV.U32 R5, RZ, RZ, R9 ;  /* 0x000000ffff052224 */ /* 0x000fca00078e0009 */
[----:B------:R0:W-:Y:S02]  /*6190*/  @P2 STG.E.U16 desc[UR36][R4.64+0xe2], R83 ;  /* 0x0000e25304002986 */ /* 0x0001e4000c101524 */
[----:B0-----:R-:W-:Y:S02]  /*61a0*/  @P4 IMAD.MOV.U32 R4, RZ, RZ, R6 ;  /* 0x000000ffff044224 */ /* 0x001fe400078e0006 */
[----:B------:R-:W-:-:S05]  /*61b0*/  @P4 IMAD.MOV.U32 R5, RZ, RZ, R7 ;  /* 0x000000ffff054224 */ /* 0x000fca00078e0007 */
[----:B------:R0:W-:Y:S04]  /*61c0*/  @P4 STG.E.U16 desc[UR36][R4.64+0xf0], R84 ;  /* 0x0000f05404004986 */ /* 0x0001e8000c101524 */
[----:B------:R1:W-:Y:S01]  /*61d0*/  @P5 STG.E.U16 desc[UR36][R6.64+0xf2], R85 ;  /* 0x0000f25506005986 */ /* 0x0003e2000c101524 */
[----:B0-----:R-:W-:Y:S02]  /*61e0*/  @P1 IMAD.MOV.U32 R4, RZ, RZ, R8 ;  /* 0x000000ffff041224 */ /* 0x001fe400078e0008 */
[----:B------:R-:W-:-:S05]  /*61f0*/  @P1 IMAD.MOV.U32 R5, RZ, RZ, R9 ;  /* 0x000000ffff051224 */ /* 0x000fca00078e0009 */
[----:B------:R1:W-:Y:S04]  /*6200*/  @P1 STG.E.U16 desc[UR36][R4.64+0xf0], R86 ;  /* 0x0000f05604001986 */ /* 0x0003e8000c101524 */
[----:B------:R1:W-:Y:S02]  /*6210*/  @P0 STG.E.U16 desc[UR36][R8.64+0xf2], R87 ;  /* 0x0000f25708000986 */ /* 0x0003e4000c101524 */
.L_x_154:
[----:B------:R-:W-:Y:S05]  /*6220*/  BSYNC B0 ;  /* 0x0000000000007941 */ /* 0x000fea0003800000 */
.L_x_28:
[----:B------:R-:W-:Y:S01]  /*6230*/  IADD3 R16, P0, R16, UR38, RZ ;  /* 0x0000002610107c10 */ /* 0x000fe2000ff1e0ff */
[----:B------:R-:W-:Y:S01]  /*6240*/  ULDC.64 UR4, c[0x0][0x650] ;  /* 0x0001940000047ab9 */ /* 0x000fe20000000a00 */
[----:B------:R-:W-:Y:S01]  /*6250*/  PRMT R3, RZ, 0x7610, R3 ;  /* 0x00007610ff037816 */ /* 0x000fe20000000003 */
[----:B------:R-:W-:Y:S01]  /*6260*/  IMAD.MOV.U32 R100, RZ, RZ, -0x1 ;  /* 0xffffffffff647424 */ /* 0x000fe200078e00ff */
[----:B------:R-:W-:Y:S01]  /*6270*/  IADD3.X R17, R17, UR41, RZ, P0, !PT ;  /* 0x0000002911117c10 */ /* 0x000fe200087fe4ff */
[----:B------:R-:W-:Y:S01]  /*6280*/  IMAD.MOV.U32 R99, RZ, RZ, -0x1 ;  /* 0xffffffffff637424 */ /* 0x000fe200078e00ff */
[----:B------:R-:W-:-:S04]  /*6290*/  ISETP.GE.U32.AND P0, PT, R16, UR4, PT ;  /* 0x0000000410007c0c */ /* 0x000fc8000bf06070 */
[----:B------:R-:W-:-:S13]  /*62a0*/  ISETP.GE.U32.AND.EX P0, PT, R17, UR5, PT, P0 ;  /* 0x0000000511007c0c */ /* 0x000fda000bf06100 */
[----:B------:R-:W-:Y:S05]  /*62b0*/  @P0 BRA `(.L_x_155) ;  /* 0x00000004004c0947 */ /* 0x000fea0003800000 */
[----:B------:R-:W0:Y:S01]  /*62c0*/  LDC.64 R10, c[0x0][0x628] ;  /* 0x00018a00ff0a7b82 */ /* 0x000e220000000a00 */
[----:B---3--:R-:W3:Y:S01]  /*62d0*/  S2R R12, SR_CTAID.X ;  /* 0x00000000000c7919 */ /* 0x008ee20000002500 */
[----:B-12-4-:R-:W-:Y:S02]  /*62e0*/  IMAD.MOV.U32 R8, RZ, RZ, R16 ;  /* 0x000000ffff087224 */ /* 0x016fe400078e0010 */
[----:B------:R-:W-:Y:S01]  /*62f0*/  IMAD.MOV.U32 R9, RZ, RZ, R17 ;  /* 0x000000ffff097224 */ /* 0x000fe200078e0011 */
[----:B------:R-:W1:Y:S03]  /*6300*/  S2R R20, SR_CTAID.Y ;  /* 0x0000000000147919 */ /* 0x000e660000002600 */
[----:B------:R-:W2:Y:S08]  /*6310*/  LDC R0, c[0x0][0x630] ;  /* 0x00018c00ff007b82 */ /* 0x000eb00000000800 */
[----:B------:R-:W4:Y:S01]  /*6320*/  LDC.64 R14, c[0x0][0x620] ;  /* 0x00018800ff0e7b82 */ /* 0x000f220000000a00 */
[----:B0-----:R-:W-:-:S04]  /*6330*/  ISETP.NE.U32.AND P0, PT, R10, RZ, PT ;  /* 0x000000ff0a00720c */ /* 0x001fc80003f05070 */
[----:B------:R-:W-:-:S13]  /*6340*/  ISETP.NE.AND.EX P0, PT, R11, RZ, PT, P0 ;  /* 0x000000ff0b00720c */ /* 0x000fda0003f05300 */
[----:B-1234-:R-:W-:Y:S05]  /*6350*/  @!P0 BRA `(.L_x_156) ;  /* 0x0000000000288947 */ /* 0x01efea0003800000 */
        /* <DEDUP_REMOVED lines=10> */
.L_x_156:
[-CC-:B------:R-:W-:Y:S01]  /*6400*/  SHF.R.U64 R99, R8, R0.reuse, R9.reuse ;  /* 0x0000000008637219 */ /* 0x180fe20000001209 */
[----:B------:R-:W0:Y:S01]  /*6410*/  LDC.64 R26, c[0x0][0x640] ;  /* 0x00019000ff1a7b82 */ /* 0x000e220000000a00 */
[----:B------:R-:W-:Y:S01]  /*6420*/  SHF.R.U32.HI R0, RZ, R0, R9 ;  /* 0x00000000ff007219 */ /* 0x000fe20000011609 */
[----:B------:R-:W-:Y:S01]  /*6430*/  ULDC UR4, c[0x0][0x150] ;  /* 0x0000540000047ab9 */ /* 0x000fe20000000800 */
[----:B------:R-:W-:Y:S02]  /*6440*/  IADD3 R3, P0, RZ, -R99, RZ ;  /* 0x80000063ff037210 */ /* 0x000fe40007f1e0ff */
[----:B------:R-:W-:-:S03]  /*6450*/  I2FP.F32.U32 R7, R12 ;  /* 0x0000000c00077245 */ /* 0x000fc60000201000 */
[----:B------:R-:W1:Y:S01]  /*6460*/  LDC R6, c[0x0][0x618] ;  /* 0x00018600ff067b82 */ /* 0x000e620000000800 */
[----:B------:R-:W-:Y:S02]  /*6470*/  IMAD.X R5, RZ, RZ, ~R0, P0 ;  /* 0x000000ffff057224 */ /* 0x000fe400000e0e00 */
[----:B------:R-:W-:Y:S01]  /*6480*/  FMUL R7, R7, UR4 ;  /* 0x0000000407077c20 */ /* 0x000fe20008400000 */
[----:B------:R-:W-:Y:S01]  /*6490*/  ULDC UR4, c[0x0][0x154] ;  /* 0x0000550000047ab9 */ /* 0x000fe20000000800 */
[-C--:B------:R-:W-:Y:S02]  /*64a0*/  IMAD R0, R5, R14.reuse, RZ ;  /* 0x0000000e05007224 */ /* 0x080fe400078e02ff */
[C---:B------:R-:W-:Y:S01]  /*64b0*/  IMAD.WIDE.U32 R4, R3.reuse, R14, R16 ;  /* 0x0000000e03047225 */ /* 0x040fe200078e0010 */
[----:B------:R-:W2:Y:S01]  /*64c0*/  LDC R8, c[0x0][0x608] ;  /* 0x00018200ff087b82 */ /* 0x000ea20000000800 */
[----:B------:R-:W3:Y:S02]  /*64d0*/  F2I.U32.TRUNC.NTZ R7, R7 ;  /* 0x0000000700077305 */ /* 0x000ee4000020f000 */
[----:B------:R-:W-:Y:S01]  /*64e0*/  IMAD R3, R3, R15, R0 ;  /* 0x0000000f03037224 */ /* 0x000fe200078e0200 */
[----:B------:R-:W-:-:S03]  /*64f0*/  I2FP.F32.U32 R0, R20 ;  /* 0x0000001400007245 */ /* 0x000fc60000201000 */
[----:B------:R-:W-:Y:S01]  /*6500*/  IMAD.IADD R3, R5, 0x1, R3 ;  /* 0x0000000105037824 */ /* 0x000fe200078e0203 */
[----:B------:R-:W4:Y:S01]  /*6510*/  LDC R11, c[0x0][0x658] ;  /* 0x00019600ff0b7b82 */ /* 0x000f220000000800 */
[----:B0-----:R-:W-:-:S04]  /*6520*/  ISETP.NE.U32.AND P0, PT, R26, RZ, PT ;  /* 0x000000ff1a00720c */ /* 0x001fc80003f05070 */
[----:B------:R-:W-:-:S03]  /*6530*/  ISETP.NE.AND.EX P0, PT, R27, RZ, PT, P0 ;  /* 0x000000ff1b00720c */ /* 0x000fc60003f05300 */
[----:B------:R-:W0:Y:S01]  /*6540*/  LDC R9, c[0x0][0x144] ;  /* 0x00005100ff097b82 */ /* 0x000e220000000800 */
[-C--:B-1----:R-:W-:Y:S01]  /*6550*/  SHF.R.U64 R10, R4, R6.reuse, R3 ;  /* 0x00000006040a7219 */ /* 0x082fe20000001203 */
[----:B---3--:R-:W-:Y:S01]  /*6560*/  IMAD.MOV R7, RZ, RZ, -R7 ;  /* 0x000000ffff077224 */ /* 0x008fe200078e0a07 */
[----:B------:R-:W-:Y:S01]  /*6570*/  SHF.R.U32.HI R3, RZ, R6, R3 ;  /* 0x00000006ff037219 */ /* 0x000fe20000011603 */
[----:B------:R-:W-:-:S04]  /*6580*/  FMUL R6, R0, UR4 ;  /* 0x0000000400067c20 */ /* 0x000fc80008400000 */
[----:B------:R-:W1:Y:S01]  /*6590*/  LDC R21, c[0x0][0x148] ;  /* 0x00005200ff157b82 */ /* 0x000e620000000800 */
[----:B------:R3:W0:Y:S01]  /*65a0*/  F2I.U32.TRUNC.NTZ R14, R6 ;  /* 0x00000006000e7305 */ /* 0x000622000020f000 */
[-CC-:B--2---:R-:W-:Y:S02]  /*65b0*/  SHF.R.U64 R13, R10, R8.reuse, R3.reuse ;  /* 0x000000080a0d7219 */ /* 0x184fe40000001203 */
[----:B------:R-:W-:-:S04]  /*65c0*/  SHF.R.U32.HI R0, RZ, R8, R3 ;  /* 0x00000008ff007219 */ /* 0x000fc80000011603 */
[----:B-----5:R-:W2:Y:S01]  /*65d0*/  LDC R24, c[0x0][0x648] ;  /* 0x00019200ff187b82 */ /* 0x020ea20000000800 */
[-CC-:B----4-:R-:W-:Y:S02]  /*65e0*/  SHF.R.U64 R15, R13, R11.reuse, R0.reuse ;  /* 0x0000000b0d0f7219 */ /* 0x190fe40000001200 */
[----:B------:R-:W-:-:S03]  /*65f0*/  SHF.R.U32.HI R5, RZ, R11, R0 ;  /* 0x0000000bff057219 */ /* 0x000fc60000011600 */
[----:B------:R-:W-:Y:S02]  /*6600*/  IMAD.MOV.U32 R4, RZ, RZ, R15 ;  /* 0x000000ffff047224 */ /* 0x000fe400078e000f */
[----:B------:R-:W4:Y:S01]  /*6610*/  LDC R28, c[0x0][0x638] ;  /* 0x00018e00ff1c7b82 */ /* 0x000f220000000800 */
[----:B0-----:R-:W-:-:S07]  /*6620*/  IMAD R25, R9, R7, R12 ;  /* 0x0000000709197224 */ /* 0x001fce00078e020c */
[----:B------:R-:W0:Y:S08]  /*6630*/  LDC R29, c[0x0][0x610] ;  /* 0x00018400ff1d7b82 */ /* 0x000e300000000800 */
[----:B------:R-:W0:Y:S01]  /*6640*/  LDC R30, c[0x0][0x600] ;  /* 0x00018000ff1e7b82 */ /* 0x000e220000000800 */
[----:B-123--:R-:W-:Y:S05]  /*6650*/  @!P0 BRA `(.L_x_157) ;  /* 0x0000000000288947 */ /* 0x00efea0003800000 */
        /* <DEDUP_REMOVED lines=10> */
.L_x_157:
[----:B------:R-:W-:Y:S01]  /*6700*/  ISETP.NE.AND P0, PT, R2, 0x1, PT ;  /* 0x000000010200780c */ /* 0x000fe20003f05270 */
[----:B------:R-:W-:Y:S01]  /*6710*/  IMAD.MOV R14, RZ, RZ, -R14 ;  /* 0x000000ffff0e7224 */ /* 0x000fe200078e0a0e */
[----:B------:R-:W-:Y:S02]  /*6720*/  SHF.R.U64 R0, R4, R24, R5 ;  /* 0x0000001804007219 */ /* 0x000fe40000001205 */
[----:B------:R-:W-:Y:S02]  /*6730*/  LOP3.LUT R3, R13, R96, RZ, 0xc0, !PT ;  /* 0x000000600d037212 */ /* 0x000fe400078ec0ff */
[----:B------:R-:W-:Y:S01]  /*6740*/  LOP3.LUT R10, R10, R95, RZ, 0xc0, !PT ;  /* 0x0000005f0a0a7212 */ /* 0x000fe200078ec0ff */
[----:B------:R-:W-:Y:S02]  /*6750*/  IMAD.MOV R4, RZ, RZ, -R0 ;  /* 0x000000ffff047224 */ /* 0x000fe400078e0a00 */
[----:B------:R-:W-:Y:S02]  /*6760*/  IMAD R0, R90, R0, R3 ;  /* 0x000000005a007224 */ /* 0x000fe400078e0203 */
[----:B----4-:R-:W-:-:S02]  /*6770*/  IMAD R3, R4, R28, R15 ;  /* 0x0000001c04037224 */ /* 0x010fc400078e020f */
[----:B------:R-:W-:Y:S02]  /*6780*/  @P0 IMAD R25, R21, R14, R20 ;  /* 0x0000000e15190224 */ /* 0x000fe400078e0214 */
[----:B0-----:R-:W-:Y:S02]  /*6790*/  IMAD R5, R3, R30, R10 ;  /* 0x0000001e03057224 */ /* 0x001fe400078e020a */
[----:B------:R-:W-:Y:S02]  /*67a0*/  IMAD R0, R0, R29, R25 ;  /* 0x0000001d00007224 */ /* 0x000fe400078e0219 */
[----:B------:R-:W-:-:S03]  /*67b0*/  IMAD.MOV.U32 R4, RZ, RZ, 0x1 ;  /* 0x00000001ff047424 */ /* 0x000fc600078e00ff */
[----:B------:R-:W-:Y:S02]  /*67c0*/  SEL R100, R5, R0, !P0 ;  /* 0x0000000005647207 */ /* 0x000fe40004000000 */
[----:B------:R-:W-:Y:S02]  /*67d0*/  PRMT R3, R4, 0x7610, R3 ;  /* 0x0000761004037816 */ /* 0x000fe40000000003 */
[----:B------:R-:W-:-:S07]  /*67e0*/  SEL R0, R0, R5, !P0 ;  /* 0x0000000500007207 */ /* 0x000fce0004000000 */
.L_x_155:
[----:B------:R-:W-:Y:S01]  /*67f0*/  LOP3.LUT P0, RZ, R3, 0xff, RZ, 0xc0, !PT ;  /* 0x000000ff03ff7812 */ /* 0x000fe2000780c0ff */
[----:B------:R-:W-:Y:S01]  /*6800*/  UIMAD.WIDE.U32 UR4, UR42, -0x55555555, URZ ;  /* 0xaaaaaaab2a0478a5 */ /* 0x000fe2000f8e003f */
[----:B------:R-:W-:-:S03]  /*6810*/  IMAD.MOV.U32 R101, RZ, RZ, R0 ;  /* 0x000000ffff657224 */ /* 0x000fc600078e0000 */
[----:B------:R-:W-:-:S04]  /*6820*/  USHF.R.U32.HI UR4, URZ, 0x1, UR5 ;  /* 0x000000013f047899 */ /* 0x000fc80008011605 */
[----:B------:R-:W-:-:S04]  /*6830*/  UIMAD UR42, UR4, -0x3, UR42 ;  /* 0xfffffffd042a78a4 */ /* 0x000fc8000f8e022a */
[----:B------:R-:W-:Y:S08]  /*6840*/  @P0 BRA `(.L_x_158) ;  /* 0xffffffa800540947 */ /* 0x000ff0000383ffff */
[----:B------:R-:W-:Y:S05]  /*6850*/  EXIT ;  /* 0x000000000000794d */ /* 0x000fea0003800000 */
.L_x_3:
        /* <DEDUP_REMOVED lines=26> */
.L_x_160:
[--C-:B------:R-:W-:Y:S01]  /*6a00*/  SHF.R.U64 R14, R12, R20, R13.reuse ;  /* 0x000000140c0e7219 */ /* 0x100fe2000000120d */
[----:B------:R-:W0:Y:S01]  /*6a10*/  LDC R24, c[0x0][0x618] ;  /* 0x00018600ff187b82 */ /* 0x000e220000000800 */
[----:B------:R-:W-:Y:S01]  /*6a20*/  I2FP.F32.U32 R8, R6 ;  /* 0x0000000600087245 */ /* 0x000fe20000201000 */
[----:B------:R-:W-:Y:S01]  /*6a30*/  ULDC UR4, c[0x0][0x150] ;  /* 0x0000540000047ab9 */ /* 0x000fe20000000800 */
[----:B------:R-:W-:Y:S02]  /*6a40*/  SHF.R.U32.HI R7, RZ, R20, R13 ;  /* 0x00000014ff077219 */ /* 0x000fe4000001160d */
[----:B------:R-:W-:Y:S01]  /*6a50*/  IADD3 R11, P0, RZ, -R14, RZ ;  /* 0x8000000eff0b7210 */ /* 0x000fe20007f1e0ff */
[----:B------:R-:W-:Y:S01]  /*6a60*/  FMUL R13, R8, UR4 ;  /* 0x00000004080d7c20 */ /* 0x000fe20008400000 */
[----:B------:R-:W-:Y:S01]  /*6a70*/  ULDC UR4, c[0x0][0x154] ;  /* 0x0000550000047ab9 */ /* 0x000fe20000000800 */
[----:B------:R-:W1:Y:S02]  /*6a80*/  LDC.64 R26, c[0x0][0x640] ;  /* 0x00019000ff1a7b82 */ /* 0x000e640000000a00 */
[----:B------:R-:W-:-:S02]  /*6a90*/  IMAD.X R7, RZ, RZ, ~R7, P0 ;  /* 0x000000ffff077224 */ /* 0x000fc400000e0e07 */
[----:B------:R-:W2:Y:S01]  /*6aa0*/  F2I.U32.TRUNC.NTZ R13, R13 ;  /* 0x0000000d000d7305 */ /* 0x000ea2000020f000 */
[----:B------:R-:W-:-:S03]  /*6ab0*/  IMAD.WIDE.U32 R8, R11, R22, R16 ;  /* 0x000000160b087225 */ /* 0x000fc600078e0010 */
[----:B------:R-:W3:Y:S01]  /*6ac0*/  LDC R15, c[0x0][0x144] ;  /* 0x00005100ff0f7b82 */ /* 0x000ee20000000800 */
[----:B------:R-:W-:-:S04]  /*6ad0*/  IMAD R10, R7, R22, RZ ;  /* 0x00000016070a7224 */ /* 0x000fc800078e02ff */
[----:B------:R-:W-:Y:S02]  /*6ae0*/  IMAD R7, R11, R23, R10 ;  /* 0x000000170b077224 */ /* 0x000fe400078e020a */
[----:B------:R-:W-:Y:S01]  /*6af0*/  IMAD.MOV.U32 R10, RZ, RZ, -0x1 ;  /* 0xffffffffff0a7424 */ /* 0x000fe200078e00ff */
[----:B------:R-:W4:Y:S01]  /*6b00*/  LDC R20, c[0x0][0x608] ;  /* 0x00018200ff147b82 */ /* 0x000f220000000800 */
[----:B------:R-:W-:Y:S01]  /*6b10*/  IMAD.IADD R7, R9, 0x1, R7 ;  /* 0x0000000109077824 */ /* 0x000fe200078e0207 */
[----:B------:R-:W-:-:S04]  /*6b20*/  I2FP.F32.U32 R9, R5 ;  /* 0x0000000500097245 */ /* 0x000fc80000201000 */
[-C--:B0-----:R-:W-:Y:S01]  /*6b30*/  SHF.R.U64 R12, R8, R24.reuse, R7 ;  /* 0x00000018080c7219 */ /* 0x081fe20000001207 */
[----:B--2---:R-:W-:Y:S01]  /*6b40*/  IMAD.MOV R8, RZ, RZ, -R13 ;  /* 0x000000ffff087224 */ /* 0x004fe200078e0a0d */
[----:B------:R-:W0:Y:S01]  /*6b50*/  LDC R11, c[0x0][0x658] ;  /* 0x00019600ff0b7b82 */ /* 0x000e220000000800 */
[----:B-1----:R-:W-:Y:S01]  /*6b60*/  ISETP.NE.U32.AND P0, PT, R26, RZ, PT ;  /* 0x000000ff1a00720c */ /* 0x002fe20003f05070 */
[----:B------:R-:W-:Y:S01]  /*6b70*/  FMUL R9, R9, UR4 ;  /* 0x0000000409097c20 */ /* 0x000fe20008400000 */
[----:B------:R-:W-:Y:S02]  /*6b80*/  SHF.R.U32.HI R7, RZ, R24, R7 ;  /* 0x00000018ff077219 */ /* 0x000fe40000011607 */
[----:B------:R-:W-:-:S03]  /*6b90*/  ISETP.NE.AND.EX P0, PT, R27, RZ, PT, P0 ;  /* 0x000000ff1b00720c */ /* 0x000fc60003f05300 */
[----:B------:R-:W1:Y:S01]  /*6ba0*/  LDC R22, c[0x0][0x148] ;  /* 0x00005200ff167b82 */ /* 0x000e620000000800 */
[----:B---3--:R-:W-:Y:S02]  /*6bb0*/  IMAD R23, R15, R8, R6 ;  /* 0x000000080f177224 */ /* 0x008fe400078e0206 */
[----:B------:R-:W-:-:S05]  /*6bc0*/  IMAD.MOV.U32 R8, RZ, RZ, 0x1 ;  /* 0x00000001ff087424 */ /* 0x000fca00078e00ff */
[----:B------:R-:W2:Y:S01]  /*6bd0*/  LDC R21, c[0x0][0x600] ;  /* 0x00018000ff157b82 */ /* 0x000ea20000000800 */
[-CC-:B----4-:R-:W-:Y:S02]  /*6be0*/  SHF.R.U64 R15, R12, R20.reuse, R7.reuse ;  /* 0x000000140c0f7219 */ /* 0x190fe40000001207 */
[----:B------:R-:W-:Y:S02]  /*6bf0*/  SHF.R.U32.HI R6, RZ, R20, R7 ;  /* 0x00000014ff067219 */ /* 0x000fe40000011607 */
[----:B------:R3:W4:Y:S03]  /*6c00*/  F2I.U32.TRUNC.NTZ R20, R9 ;  /* 0x0000000900147305 */ /* 0x000726000020f000 */
[----:B------:R-:W1:Y:S01]  /*6c10*/  LDC R25, c[0x0][0x648] ;  /* 0x00019200ff197b82 */ /* 0x000e620000000800 */
[-C--:B0-----:R-:W-:Y:S02]  /*6c20*/  SHF.R.U64 R19, R15, R11.reuse, R6 ;  /* 0x0000000b0f137219 */ /* 0x081fe40000001206 */
[----:B------:R-:W-:-:S02]  /*6c30*/  SHF.L.U32 R10, R10, R11, RZ ;  /* 0x0000000b0a0a7219 */ /* 0x000fc400000006ff */
[-C--:B------:R-:W-:Y:S01]  /*6c40*/  SHF.R.U32.HI R7, RZ, R11.reuse, R6 ;  /* 0x0000000bff077219 */ /* 0x080fe20000011606 */
[----:B------:R-:W-:Y:S01]  /*6c50*/  IMAD.MOV.U32 R6, RZ, RZ, R19 ;  /* 0x000000ffff067224 */ /* 0x000fe200078e0013 */
[----:B------:R-:W-:Y:S01]  /*6c60*/  SHF.L.U32 R24, R8, R11, RZ ;  /* 0x0000000b08187219 */ /* 0x000fe200000006ff */
[----:B------:R-:W0:Y:S01]  /*6c70*/  LDC R28, c[0x0][0x638] ;  /* 0x00018e00ff1c7b82 */ /* 0x000e220000000800 */
[----:B------:R-:W-:-:S07]  /*6c80*/  LOP3.LUT R30, RZ, R10, RZ, 0x33, !PT ;  /* 0x0000000aff1e7212 */ /* 0x000fce00078e33ff */
[----:B------:R-:W0:Y:S01]  /*6c90*/  LDC R29, c[0x0][0x610] ;  /* 0x00018400ff1d7b82 */ /* 0x000e220000000800 */
[----:B---34-:R-:W-:Y:S05]  /*6ca0*/  @!P0 BRA `(.L_x_161) ;  /* 0x0000000000288947 */ /* 0x018fea0003800000 */
[----:B------:R-:W3:Y:S02]  /*6cb0*/  LDC R6, c[0x0][0x64c] ;  /* 0x00019300ff067b82 */ /* 0x000ee40000000800 */
[----:B---3--:R-:W-:-:S05]  /*6cc0*/  IADD3 R11, P0, R19, R6, RZ ;  /* 0x00000006130b7210 */ /* 0x008fca0007f1e0ff */
        /* <DEDUP_REMOVED lines=8> */
.L_x_161:
[----:B------:R-:W-:Y:S01]  /*6d50*/  ISETP.NE.AND P0, PT, R2, 0x1, PT ;  /* 0x000000010200780c */ /* 0x000fe20003f05270 */
[----:B--2---:R-:W-:Y:S01]  /*6d60*/  VIADD R9, R21, 0xffffffff ;  /* 0xffffffff15097836 */ /* 0x004fe20000000000 */
[----:B-1----:R-:W-:Y:S01]  /*6d70*/  SHF.R.U64 R7, R6, R25, R7 ;  /* 0x0000001906077219 */ /* 0x002fe20000001207 */
[----:B------:R-:W-:Y:S01]  /*6d80*/  IMAD.MOV R20, RZ, RZ, -R20 ;  /* 0x000000ffff147224 */ /* 0x000fe200078e0a14 */
[----:B------:R-:W-:Y:S02]  /*6d90*/  LOP3.LUT R6, R15, R30, RZ, 0xc0, !PT ;  /* 0x0000001e0f067212 */ /* 0x000fe400078ec0ff */
[----:B------:R-:W-:Y:S01]  /*6da0*/  LOP3.LUT R12, R12, R9, RZ, 0xc0, !PT ;  /* 0x000000090c0c7212 */ /* 0x000fe200078ec0ff */
[----:B------:R-:W-:Y:S02]  /*6db0*/  IMAD.MOV R8, RZ, RZ, -R7 ;  /* 0x000000ffff087224 */ /* 0x000fe400078e0a07 */
[----:B------:R-:W-:Y:S02]  /*6dc0*/  IMAD R6, R24, R7, R6 ;  /* 0x0000000718067224 */ /* 0x000fe400078e0206 */
[----:B------:R-:W-:-:S02]  /*6dd0*/  IMAD.MOV.U32 R9, RZ, RZ, 0x1 ;  /* 0x00000001ff097424 */ /* 0x000fc400078e00ff */
[----:B------:R-:W-:Y:S02]  /*6de0*/  @P0 IMAD R23, R22, R20, R5 ;  /* 0x0000001416170224 */ /* 0x000fe400078e0205 */
[----:B0-----:R-:W-:Y:S02]  /*6df0*/  IMAD R5, R8, R28, R19 ;  /* 0x0000001c08057224 */ /* 0x001fe400078e0213 */
[----:B------:R-:W-:Y:S02]  /*6e00*/  IMAD R19, R6, R29, R23 ;  /* 0x0000001d06137224 */ /* 0x000fe400078e0217 */
[----:B------:R-:W-:Y:S02]  /*6e10*/  IMAD R6, R5, R21, R12 ;  /* 0x0000001505067224 */ /* 0x000fe400078e020c */
[----:B------:R-:W-:-:S03]  /*6e20*/  IMAD.MOV.U32 R8, RZ, RZ, R14 ;  /* 0x000000ffff087224 */ /* 0x000fc600078e000e */
[----:B------:R-:W-:Y:S02]  /*6e30*/  SEL R20, R6, R19, !P0 ;  /* 0x0000001306147207 */ /* 0x000fe40004000000 */
[----:B------:R-:W-:-:S07]  /*6e40*/  SEL R19, R19, R6, !P0 ;  /* 0x0000000613137207 */ /* 0x000fce0004000000 */
.L_x_159:
[----:B------:R-:W-:-:S08]  /*6e50*/  NOP ;  /* 0x0000000000007918 */ /* 0x000fd00000000000 */
[----:B------:R-:W0:-:S00]  /*6e60*/  USETMAXREG.DEALLOC.CTAPOOL 0x28 ;  /* 0x00000028000079c8 */ /* 0x000e0000080e0500 */
[----:B0-----:R-:W-:-:S13]  /*6e70*/  ISETP.NE.AND P0, PT, R0, RZ, PT ;  /* 0x000000ff0000720c */ /* 0x001fda0003f05270 */
[----:B------:R-:W-:Y:S05]  /*6e80*/  @P0 EXIT ;  /* 0x000000000000094d */ /* 0x000fea0003800000 */
[----:B------:R-:W-:Y:S01]  /*6e90*/  LOP3.LUT P0, RZ, R9, 0xff, RZ, 0xc0, !PT ;  /* 0x000000ff09ff7812 */ /* 0x000fe2000780c0ff */
[----:B------:R-:W-:Y:S02]  /*6ea0*/  IMAD.MOV.U32 R0, RZ, RZ, 0x1 ;  /* 0x00000001ff007424 */ /* 0x000fe400078e00ff */
[----:B------:R-:W-:-:S10]  /*6eb0*/  IMAD.MOV.U32 R12, RZ, RZ, RZ ;  /* 0x000000ffff0c7224 */ /* 0x000fd400078e00ff */
[----:B------:R-:W-:Y:S05]  /*6ec0*/  @!P0 BRA `(.L_x_162) ;  /* 0x0000000c00448947 */ /* 0x000fea0003800000 */
[----:B------:R-:W0:Y:S01]  /*6ed0*/  LDC R0, c[0x0][0x28c] ;  /* 0x0000a300ff007b82 */ /* 0x000e220000000800 */
[----:B------:R-:W-:Y:S01]  /*6ee0*/  LOP3.LUT P0, RZ, R3, 0x1f, RZ, 0xc0, !PT ;  /* 0x0000001f03ff7812 */ /* 0x000fe2000780c0ff */
[----:B------:R-:W-:Y:S01]  /*6ef0*/  ULDC UR5, c[0x0][0x658] ;  /* 0x0001960000057ab9 */ /* 0x000fe20000000800 */
[----:B------:R-:W-:Y:S01]  /*6f00*/  UMOV UR6, 0xffffffff ;  /* 0xffffffff00067882 */ /* 0x000fe20000000000 */
[----:B------:R-:W-:Y:S01]  /*6f10*/  BSSY B0, `(.L_x_162) ;  /* 0x00000cc000007945 */ /* 0x000fe20003800000 */
[----:B------:R-:W-:Y:S01]  /*6f20*/  USHF.L.U32 UR6, UR6, UR5, URZ ;  /* 0x0000000506067299 */ /* 0x000fe2000800063f */
[C---:B------:R-:W-:Y:S01]  /*6f30*/  ISETP.NE.AND P2, PT, R4.reuse, RZ, PT ;  /* 0x000000ff0400720c */ /* 0x040fe20003f45270 */
[----:B------:R-:W-:Y:S01]  /*6f40*/  UMOV UR7, 0x1 ;  /* 0x0000000100077882 */ /* 0x000fe20000000000 */
[----:B------:R-:W-:Y:S01]  /*6f50*/  ISETP.NE.OR P0, PT, R4, RZ, !P0 ;  /* 0x000000ff0400720c */ /* 0x000fe20004705670 */
[----:B------:R-:W-:Y:S01]  /*6f60*/  IMAD.MOV.U32 R13, RZ, RZ, 0x1 ;  /* 0x00000001ff0d7424 */ /* 0x000fe200078e00ff */
[----:B------:R-:W-:Y:S01]  /*6f70*/  LOP3.LUT R11, R18, 0x2, RZ, 0xfc, !PT ;  /* 0x00000002120b7812 */ /* 0x000fe200078efcff */
[----:B------:R-:W-:Y:S01]  /*6f80*/  IMAD.MOV.U32 R12, RZ, RZ, RZ ;  /* 0x000000ffff0c7224 */ /* 0x000fe200078e00ff */
[----:B------:R-:W-:Y:S01]  /*6f90*/  ULDC UR4, c[0x0][0x600] ;  /* 0x0001800000047ab9 */ /* 0x000fe20000000800 */
[----:B------:R-:W-:-:S02]  /*6fa0*/  USHF.L.U32 UR13, UR7, UR5, URZ ;  /* 0x00000005070d7299 */ /* 0x000fc4000800063f */
[----:B------:R-:W-:Y:S02]  /*6fb0*/  UIADD3 UR4, UR4, -0x1, URZ ;  /* 0xffffffff04047890 */ /* 0x000fe4000fffe03f */
[----:B------:R-:W-:Y:S01]  /*6fc0*/  ULOP3.LUT UR5, URZ, UR6, URZ, 0x33, !UPT ;  /* 0x000000063f057292 */ /* 0x000fe2000f8e333f */
[----:B------:R-:W-:Y:S01]  /*6fd0*/  ULDC.64 UR22, c[0x0][0x198] ;  /* 0x0000660000167ab9 */ /* 0x000fe20000000a00 */
[----:B0-----:R-:W-:-:S05]  /*6fe0*/  VIADD R0, R0, 0x7f ;  /* 0x0000007f00007836 */ /* 0x001fca0000000000 */
[----:B------:R-:W-:-:S04]  /*6ff0*/  SHF.R.S32.HI R3, RZ, 0x1f, R0 ;  /* 0x0000001fff037819 */ /* 0x000fc80000011400 */
[----:B------:R-:W-:Y:S01]  /*7000*/  LEA.HI R3, R3, R0, RZ, 0x7 ;  /* 0x0000000003037211 */ /* 0x000fe200078f38ff */
[----:B------:R-:W-:-:S03]  /*7010*/  IMAD.MOV.U32 R0, RZ, RZ, 0x1 ;  /* 0x00000001ff007424 */ /* 0x000fc600078e00ff */
[----:B------:R-:W-:-:S05]  /*7020*/  SHF.R.S32.HI R3, RZ, 0x7, R3 ;  /* 0x00000007ff037819 */ /* 0x000fca0000011403 */
[----:B------:R-:W-:-:S07]  /*7030*/  VIADD R10, R3, 0x1 ;  /* 0x00000001030a7836 */ /* 0x000fce0000000000 */
.L_x_174:
[----:B------:R-:W-:-:S03]  /*7040*/  UMOV UR6, 0xffffffff ;  /* 0xffffffff00067882 */ /* 0x000fc60000000000 */
[----:B------:R-:W-:Y:S05]  /*7050*/  BRA.DIV UR6, `(.L_x_163) ;  /* 0x0000000e06a87947 */ /* 0x000fea000b800000 */
[----:B------:R-:W-:-:S13]  /*7060*/  ELECT P6, URZ, PT ;  /* 0x00000000003f782f */ /* 0x000fda00038c0000 */
.L_x_184:
[----:B------:R-:W-:Y:S04]  /*7070*/  BSSY B1, `(.L_x_164) ;  /* 0x0000044000017945 */ /* 0x000fe80003800000 */
[----:B------:R-:W-:Y:S05]  /*7080*/  @!P6 BRA `(.L_x_165) ;  /* 0x000000040008e947 */ /* 0x000fea0003800000 */
[----:B------:R-:W0:Y:S02]  /*7090*/  LDC R4, c[0x0][0x28c] ;  /* 0x0000a300ff047b82 */ /* 0x000e240000000800 */
[----:B0-----:R-:W-:-:S13]  /*70a0*/  ISETP.GE.AND P1, PT, R4, 0x1, PT ;  /* 0x000000010400780c */ /* 0x001fda0003f26270 */
[----:B------:R-:W-:Y:S05]  /*70b0*/  @!P1 BRA `(.L_x_165) ;  /* 0x0000000000fc9947 */ /* 0x000fea0003800000 */
[----:B------:R-:W-:Y:S02]  /*70c0*/  IMAD.SHL.U32 R19, R19, 0x80, RZ ;  /* 0x0000008013137824 */ /* 0x000fe400078e00ff */
[----:B------:R-:W-:Y:S02]  /*70d0*/  IMAD.SHL.U32 R20, R20, 0x80, RZ ;  /* 0x0000008014147824 */ /* 0x000fe400078e00ff */
[----:B------:R-:W-:Y:S02]  /*70e0*/  IMAD.MOV.U32 R21, RZ, RZ, RZ ;  /* 0x000000ffff157224 */ /* 0x000fe400078e00ff */
[----:B------:R-:W-:Y:S02]  /*70f0*/  IMAD.MOV.U32 R4, RZ, RZ, R10 ;  /* 0x000000ffff047224 */ /* 0x000fe400078e000a */
[----:B------:R-:W-:Y:S02]  /*7100*/  IMAD.MOV.U32 R5, RZ, RZ, R0 ;  /* 0x000000ffff057224 */ /* 0x000fe400078e0000 */
[----:B------:R-:W-:-:S02]  /*7110*/  IMAD.MOV.U32 R6, RZ, RZ, R12 ;  /* 0x000000ffff067224 */ /* 0x000fc400078e000c */
[----:B------:R-:W-:-:S07]  /*7120*/  VIADD R22, R19, 0x40 ;  /* 0x0000004013167836 */ /* 0x000fce0000000000 */
.L_x_169:
[----:B------:R-:W0:Y:S01]  /*7130*/  S2R R14, SR_CgaCtaId ;  /* 0x00000000000e7919 */ /* 0x000e220000008800 */
[----:B------:R-:W-:Y:S01]  /*7140*/  MOV R7, 0x400 ;  /* 0x0000040000077802 */ /* 0x000fe20000000f00 */
[----:B------:R-:W1:Y:S03]  /*7150*/  @!P2 LDC R9, c[0x0][0x500] ;  /* 0x00014000ff09ab82 */ /* 0x000e660000000800 */
[----:B0-----:R-:W-:Y:S02]  /*7160*/  LEA R15, R14, R7, 0x18 ;  /* 0x000000070e0f7211 */ /* 0x001fe400078ec0ff */
[----:B------:R-:W-:-:S03]  /*7170*/  SHF.L.U32 R7, R5, 0x1f, RZ ;  /* 0x0000001f05077819 */ /* 0x000fc600000006ff */
[----:B------:R-:W-:-:S04]  /*7180*/  IMAD R14, R6, 0x8, R15 ;  /* 0x00000008060e7824 */ /* 0x000fc800078e020f */
[----:B------:R-:W0:Y:S02]  /*7190*/  SYNCS.PHASECHK.TRANS64.TRYWAIT P1, [R14+URZ+0x18], R7 ;  /* 0x000018070e0075a7 */ /* 0x000e24000802017f */
[----:B01----:R-:W-:Y:S05]  /*71a0*/  @!P1 BRA `(.L_x_166) ;  /* 0x0000000c00749947 */ /* 0x003fea0003800000 */
.L_x_185:
[----:B0-----:R-:W-:Y:S01]  /*71b0*/  PRMT R7, R11, 0x9910, RZ ;  /* 0x000099100b077816 */ /* 0x001fe200000000ff */
[----:B------:R0:W-:Y:S03]  /*71c0*/  @!P2 SYNCS.ARRIVE.TRANS64 RZ, [R14+URZ], R9 ;  /* 0x000000090effa9a7 */ /* 0x0001e6000800003f */
[----:B------:R-:W-:-:S13]  /*71d0*/  ISETP.NE.AND P1, PT, R7, 0x2, PT ;  /* 0x000000020700780c */ /* 0x000fda0003f25270 */
[----:B0-----:R-:W-:Y:S05]  /*71e0*/  @P1 BRA `(.L_x_167) ;  /* 0x0000000000041947 */ /* 0x001fea0003800000 */
[----:B------:R-:W-:Y:S01]  /*71f0*/  BPT.TRAP 0x1 ;  /* 0x000000040000795c */ /* 0x000fe20000300000 */
.L_x_167:
[----:B------:R-:W-:Y:S05]  /*7200*/  @P0 BRA `(.L_x_168) ;  /* 0x0000000000040947 */ /* 0x000fea0003800000 */
[----:B------:R-:W-:Y:S01]  /*7210*/  BPT.TRAP 0x1 ;  /* 0x000000040000795c */ /* 0x000fe20000300000 */
.L_x_168:
[----:B------:R-:W-:Y:S01]  /*7220*/  IMAD R15, R6, 0x8000, R15 ;  /* 0x00008000060f7824 */ /* 0x000fe200078e020f */
[----:B------:R-:W-:Y:S01]  /*7230*/  R2UR UR35, R21 ;  /* 0x00000000152372ca */ /* 0x000fe200000e0000 */
[----:B------:R-:W-:Y:S01]  /*7240*/  VIADD R4, R4, 0xffffffff ;  /* 0xffffffff04047836 */ /* 0x000fe20000000000 */
[----:B------:R-:W-:Y:S01]  /*7250*/  R2UR UR33, R14 ;  /* 0x000000000e2172ca */ /* 0x000fe200000e0000 */
[----:B------:R-:W-:Y:S01]  /*7260*/  UIADD3 UR6, UP0, UR22, 0xf0, URZ ;  /* 0x000000f016067890 */ /* 0x000fe2000ff1e03f */
[----:B------:R-:W-:Y:S01]  /*7270*/  R2UR UR8, R15 ;  /* 0x000000000f0872ca */ /* 0x000fe200000e0000 */
[----:B------:R-:W-:Y:S01]  /*7280*/  UIADD3 UR30, UP1, UR22, 0x1f0, URZ ;  /* 0x000001f0161e7890 */ /* 0x000fe2000ff3e03f */
[----:B------:R-:W-:Y:S01]  /*7290*/  R2UR UR36, R8 ;  /* 0x00000000082472ca */ /* 0x000fe200000e0000 */
[----:B------:R-:W-:Y:S01]  /*72a0*/  UIADD3.X UR7, URZ, UR23, URZ, UP0, !UPT ;  /* 0x000000173f077290 */ /* 0x000fe200087fe43f */
[----:B------:R-:W-:Y:S01]  /*72b0*/  R2UR UR34, R19 ;  /* 0x00000000132272ca */ /* 0x000fe200000e0000 */
[----:B------:R-:W-:Y:S01]  /*72c0*/  UIADD3.X UR31, URZ, UR23, URZ, UP1, !UPT ;  /* 0x000000173f1f7290 */ /* 0x000fe20008ffe43f */
[----:B------:R-:W-:Y:S01]  /*72d0*/  R2UR UR26, R22 ;  /* 0x00000000161a72ca */ /* 0x000fe200000e0000 */
[----:B------:R-:W-:Y:S01]  /*72e0*/  VIADD R6, R6, 0x1 ;  /* 0x0000000106067836 */ /* 0x000fe20000000000 */
[----:B------:R-:W-:Y:S01]  /*72f0*/  R2UR UR19, R20 ;  /* 0x00000000141372ca */ /* 0x000fe200000e0000 */
[----:B------:R-:W-:Y:S01]  /*7300*/  UIADD3 UR10, UR35, 0x40, URZ ;  /* 0x00000040230a7890 */ /* 0x000fe2000fffe03f */
[----:B------:R-:W-:Y:S01]  /*7310*/  ISETP.GT.AND P3, PT, R4, 0x1, PT ;  /* 0x000000010400780c */ /* 0x000fe20003f64270 */
[----:B------:R-:W-:Y:S01]  /*7320*/  UMOV UR14, 0x0 ;  /* 0x00000000000e7882 */ /* 0x000fe20000000000 */
[----:B------:R-:W-:Y:S01]  /*7330*/  UMOV UR15, 0x10000000 ;  /* 0x10000000000f7882 */ /* 0x000fe20000000000 */
[----:B------:R-:W-:Y:S01]  /*7340*/  UIADD3 UR32, UR8, 0x100, URZ ;  /* 0x0000010008207890 */ /* 0x000fe2000fffe03f */
[C---:B------:R-:W-:Y:S01]  /*7350*/  ISETP.NE.AND P1, PT, R6.reuse, 0x3, PT ;  /* 0x000000030600780c */ /* 0x040fe20003f25270 */
[----:B------:R-:W-:Y:S01]  /*7360*/  UIADD3 UR24, UR8, 0x4100, URZ ;  /* 0x0000410008187890 */ /* 0x000fe2000fffe03f */
[----:B------:R-:W-:Y:S01]  /*7370*/  VIADD R21, R21, 0x80 ;  /* 0x0000008015157836 */ /* 0x000fe20000000000 */
[----:B------:R-:W-:Y:S01]  /*7380*/  UIADD3 UR16, UR8, 0x18100, URZ ;  /* 0x0001810008107890 */ /* 0x000fe2000fffe03f */
[----:B------:R-:W-:Y:S01]  /*7390*/  SEL R14, RZ, 0x1, P1 ;  /* 0x00000001ff0e7807 */ /* 0x000fe20000800000 */
[----:B------:R-:W-:Y:S01]  /*73a0*/  UIADD3 UR8, UR8, 0x1c100, URZ ;  /* 0x0001c10008087890 */ /* 0x000fe2000fffe03f */
[----:B------:R-:W-:Y:S01]  /*73b0*/  SEL R6, R6, RZ, P1 ;  /* 0x000000ff06067207 */ /* 0x000fe20000800000 */
[----:B------:R-:W-:Y:S01]  /*73c0*/  UMOV UR25, UR33 ;  /* 0x0000002100197c82 */ /* 0x000fe20008000000 */
[----:B------:R-:W-:Y:S01]  /*73d0*/  UMOV UR27, UR35 ;  /* 0x00000023001b7c82 */ /* 0x000fe20008000000 */
[----:B------:R-:W-:Y:S01]  /*73e0*/  UMOV UR28, UR36 ;  /* 0x00000024001c7c82 */ /* 0x000fe20008000000 */
[----:B------:R0:W-:Y:S01]  /*73f0*/  UTMALDG.3D [UR32], [UR6], desc[UR14] ;  /* 0x00000e20060075b4 */ /* 0x0001e20008011000 */
[----:B------:R-:W-:Y:S01]  /*7400*/  UMOV UR17, UR33 ;  /* 0x0000002100117c82 */ /* 0x000fe20008000000 */
[----:B------:R-:W-:Y:S01]  /*7410*/  UMOV UR18, UR35 ;  /* 0x0000002300127c82 */ /* 0x000fe20008000000 */
[----:B------:R-:W-:Y:S01]  /*7420*/  UMOV UR20, UR36 ;  /* 0x0000002400147c82 */ /* 0x000fe20008000000 */
[----:B------:R-:W-:Y:S01]  /*7430*/  UMOV UR9, UR33 ;  /* 0x0000002100097c82 */ /* 0x000fe20008000000 */
[----:B------:R-:W-:Y:S01]  /*7440*/  UMOV UR11, UR19 ;  /* 0x00000013000b7c82 */ /* 0x000fe20008000000 */
[----:B------:R-:W-:Y:S01]  /*7450*/  UMOV UR12, UR36 ;  /* 0x00000024000c7c82 */ /* 0x000fe20008000000 */
[----:B------:R-:W-:Y:S01]  /*7460*/  LOP3.LUT R5, R5, R14, RZ, 0x3c, !PT ;  /* 0x0000000e05057212 */ /* 0x000fe200078e3cff */
[----:B------:R0:W-:Y:S01]  /*7470*/  UTMALDG.3D [UR24], [UR6], desc[UR14] ;  /* 0x00000e18060075b4 */ /* 0x0001e20008011000 */
[----:B------:R0:W-:Y:S01]  /*7480*/  UTMALDG.3D [UR16], [UR30], desc[UR14] ;  /* 0x00000e101e0075b4 */ /* 0x0001e20008011000 */
[----:B------:R0:W-:Y:S02]  /*7490*/  UTMALDG.3D [UR8], [UR30], desc[UR14] ;  /* 0x00000e081e0075b4 */ /* 0x0001e40008011000 */
[----:B0-----:R-:W-:Y:S05]  /*74a0*/  @P3 BRA `(.L_x_169) ;  /* 0xfffffffc00203947 */ /* 0x001fea000383ffff */
.L_x_165:
[----:B------:R-:W-:Y:S05]  /*74b0*/  BSYNC B1 ;  /* 0x0000000000017941 */ /* 0x000fea0003800000 */
.L_x_164:
[----:B------:R-:W-:Y:S01]  /*74c0*/  LOP3.LUT P3, RZ, R13, 0xff, RZ, 0xc0, !PT ;  /* 0x000000ff0dff7812 */ /* 0x000fe2000786c0ff */
[----:B------:R-:W-:Y:S01]  /*74d0*/  IMAD.IADD R12, R3, 0x1, R12 ;  /* 0x00000001030c7824 */ /* 0x000fe200078e020c */
[----:B------:R-:W-:Y:S01]  /*74e0*/  IADD3 R16, P4, R16, UR38, RZ ;  /* 0x0000002610107c10 */ /* 0x000fe2000ff9e0ff */
[----:B------:R-:W-:Y:S01]  /*74f0*/  ULDC.64 UR6, c[0x0][0x650] ;  /* 0x0001940000067ab9 */ /* 0x000fe20000000a00 */
[----:B------:R-:W-:Y:S01]  /*7500*/  BSSY B1, `(.L_x_170) ;  /* 0x000006a000017945 */ /* 0x000fe20003800000 */
[----:B------:R-:W-:Y:S01]  /*7510*/  IMAD.MOV.U32 R19, RZ, RZ, -0x1 ;  /* 0xffffffffff137424 */ /* 0x000fe200078e00ff */
[----:B------:R-:W-:Y:S01]  /*7520*/  ISETP.GT.U32.AND P1, PT, R12, 0x2, PT ;  /* 0x000000020c00780c */ /* 0x000fe20003f24070 */
[----:B------:R-:W-:Y:S01]  /*7530*/  IMAD.MOV.U32 R20, RZ, RZ, -0x1 ;  /* 0xffffffffff147424 */ /* 0x000fe200078e00ff */
[----:B------:R-:W-:Y:S01]  /*7540*/  IADD3.X R17, R17, UR41, RZ, P4, !PT ;  /* 0x0000002911117c10 */ /* 0x000fe2000a7fe4ff */
[----:B------:R-:W-:Y:S01]  /*7550*/  IMAD.MOV.U32 R8, RZ, RZ, -0x1 ;  /* 0xffffffffff087424 */ /* 0x000fe200078e00ff */
[----:B------:R-:W-:-:S02]  /*7560*/  ISETP.LT.U32.AND P1, PT, R3, 0x3, P1 ;  /* 0x000000030300780c */ /* 0x000fc40000f21070 */
[----:B------:R-:W-:Y:S01]  /*7570*/  PRMT R13, RZ, 0x7610, R13 ;  /* 0x00007610ff0d7816 */ /* 0x000fe2000000000d */
[----:B------:R-:W0:Y:S01]  /*7580*/  @P3 S2R R5, SR_CgaCtaId ;  /* 0x0000000000053919 */ /* 0x000e220000008800 */
[----:B------:R-:W-:-:S04]  /*7590*/  @P3 MOV R4, 0x400 ;  /* 0x0000040000043802 */ /* 0x000fc80000000f00 */
[----:B0-----:R-:W-:Y:S01]  /*75a0*/  @P3 LEA R6, R5, R4, 0x18 ;  /* 0x0000000405063211 */ /* 0x001fe200078ec0ff */
[----:B------:R-:W-:-:S03]  /*75b0*/  IMAD.WIDE.U32 R4, R12, -0x55555555, RZ ;  /* 0xaaaaaaab0c047825 */ /* 0x000fc600078e00ff */
[----:B------:R0:W-:Y:S01]  /*75c0*/  @P3 SYNCS.ARRIVE.TRANS64.A1T0 RZ, [R6+URZ+0x48], RZ ;  /* 0x000048ff06ff39a7 */ /* 0x0001e2000810003f */
[----:B------:R-:W-:Y:S02]  /*75d0*/  ISETP.GE.U32.AND P3, PT, R3, 0x3, PT ;  /* 0x000000030300780c */ /* 0x000fe40003f66070 */
[----:B------:R-:W-:Y:S02]  /*75e0*/  SHF.R.U32.HI R7, RZ, 0x1, R5 ;  /* 0x00000001ff077819 */ /* 0x000fe40000011605 */
[----:B------:R-:W-:Y:S02]  /*75f0*/  SEL R5, RZ, 0x1, !P1 ;  /* 0x00000001ff057807 */ /* 0x000fe40004800000 */
[----:B------:R-:W-:Y:S01]  /*7600*/  ISETP.GE.U32.AND P1, PT, R16, UR6, PT ;  /* 0x0000000610007c0c */ /* 0x000fe2000bf26070 */
[----:B------:R-:W-:Y:S01]  /*7610*/  IMAD R12, R7, -0x3, R12 ;  /* 0xfffffffd070c7824 */ /* 0x000fe200078e020c */
[----:B------:R-:W-:Y:S02]  /*7620*/  LOP3.LUT R0, R0, R5, RZ, 0x3c, !PT ;  /* 0x0000000500007212 */ /* 0x000fe400078e3cff */
[----:B------:R-:W-:-:S02]  /*7630*/  ISETP.GE.U32.AND.EX P1, PT, R17, UR7, PT, P1 ;  /* 0x0000000711007c0c */ /* 0x000fc4000bf26110 */
[----:B------:R-:W-:Y:S02]  /*7640*/  PRMT R4, RZ, 0x7610, R4 ;  /* 0x00007610ff047816 */ /* 0x000fe40000000004 */
[----:B------:R-:W-:-:S09]  /*7650*/  @P3 LOP3.LUT R0, R0, 0x1, R7, 0x78, !PT ;  /* 0x0000000100003812 */ /* 0x000fd200078e7807 */
[----:B0-----:R-:W-:Y:S05]  /*7660*/  @P1 BRA `(.L_x_171) ;  /* 0x00000004004c1947 */ /* 0x001fea0003800000 */
[----:B------:R-:W-:Y:S01]  /*7670*/  ULDC.64 UR6, c[0x0][0x628] ;  /* 0x00018a0000067ab9 */ /* 0x000fe20000000a00 */
[----:B------:R-:W0:Y:S01]  /*7680*/  S2R R15, SR_CTAID.X ;  /* 0x00000000000f7919 */ /* 0x000e220000002500 */
[----:B------:R-:W-:Y:S01]  /*7690*/  ISETP.NE.U32.AND P1, PT, RZ, UR6, PT ;  /* 0x00000006ff007c0c */ /* 0x000fe2000bf25070 */
[----:B------:R-:W-:Y:S01]  /*76a0*/  ULDC UR9, c[0x0][0x630] ;  /* 0x00018c0000097ab9 */ /* 0x000fe20000000800 */
[----:B------:R-:W-:Y:S01]  /*76b0*/  IMAD.MOV.U32 R4, RZ, RZ, R16 ;  /* 0x000000ffff047224 */ /* 0x000fe200078e0010 */
[----:B------:R-:W1:Y:S01]  /*76c0*/  S2R R14, SR_CTAID.Y ;  /* 0x00000000000e7919 */ /* 0x000e620000002600 */
[----:B------:R-:W-:Y:S01]  /*76d0*/  ISETP.NE.AND.EX P1, PT, RZ, UR7, PT, P1 ;  /* 0x00000007ff007c0c */ /* 0x000fe2000bf25310 */
[----:B------:R-:W-:-:S12]  /*76e0*/  IMAD.MOV.U32 R5, RZ, RZ, R17 ;  /* 0x000000ffff057224 */ /* 0x000fd800078e0011 */
[----:B------:R-:W-:Y:S05]  /*76f0*/  @!P1 BRA `(.L_x_172) ;  /* 0x0000000000289947 */ /* 0x000fea0003800000 */
[----:B------:R-:W-:Y:S02]  /*7700*/  ULDC UR8, c[0x0][0x634] ;  /* 0x00018d0000087ab9 */ /* 0x000fe40000000800 */
[----:B------:R-:W-:-:S05]  /*7710*/  IADD3 R9, P1, R16, UR8, RZ ;  /* 0x0000000810097c10 */ /* 0x000fca000ff3e0ff */
[----:B------:R-:W-:-:S04]  /*7720*/  IMAD.X R19, RZ, RZ, R17, P1 ;  /* 0x000000ffff137224 */ /* 0x000fc800008e0611 */
[----:B------:R-:W-:-:S04]  /*7730*/  IMAD.WIDE.U32 R6, R19, UR6, RZ ;  /* 0x0000000613067c25 */ /* 0x000fc8000f8e00ff */
[----:B------:R-:W-:-:S04]  /*7740*/  IMAD.WIDE.U32 R6, P1, R9, UR7, R6 ;  /* 0x0000000709067c25 */ /* 0x000fc8000f820006 */
[----:B------:R-:W-:-:S04]  /*7750*/  IMAD.WIDE.U32 R8, R9, UR6, RZ ;  /* 0x0000000609087c25 */ /* 0x000fc8000f8e00ff */
[----:B------:R-:W-:Y:S01]  /*7760*/  IMAD.X R5, RZ, RZ, RZ, P1 ;  /* 0x000000ffff057224 */ /* 0x000fe200008e06ff */
[----:B------:R-:W-:Y:S01]  /*7770*/  IADD3 RZ, P1, R9, R6, RZ ;  /* 0x0000000609ff7210 */ /* 0x000fe20007f3e0ff */
[----:B------:R-:W-:-:S04]  /*7780*/  IMAD.MOV.U32 R4, RZ, RZ, R7 ;  /* 0x000000ffff047224 */ /* 0x000fc800078e0007 */
[----:B------:R-:W-:-:S08]  /*7790*/  IMAD.WIDE.U32.X R4, R19, UR7, R4, P1 ;  /* 0x0000000713047c25 */ /* 0x000fd000088e0404 */
.L_x_172:
[--C-:B------:R-:W-:Y:S01]  /*77a0*/  SHF.R.U64 R8, R4, UR9, R5.reuse ;  /* 0x0000000904087c19 */ /* 0x100fe20008001205 */
[----:B------:R-:W-:Y:S01]  /*77b0*/  ULDC.64 UR6, c[0x0][0x620] ;  /* 0x0001880000067ab9 */ /* 0x000fe20000000a00 */
[----:B------:R-:W-:Y:S01]  /*77c0*/  SHF.R.U32.HI R4, RZ, UR9, R5 ;  /* 0x00000009ff047c19 */ /* 0x000fe20008011605 */
[----:B------:R-:W2:Y:S01]  /*77d0*/  LDC R24, c[0x0][0x144] ;  /* 0x00005100ff187b82 */ /* 0x000ea20000000800 */
[----:B------:R-:W-:Y:S01]  /*77e0*/  IADD3 R7, P1, RZ, -R8, RZ ;  /* 0x80000008ff077210 */ /* 0x000fe20007f3e0ff */
[----:B------:R-:W-:Y:S01]  /*77f0*/  ULDC.64 UR10, c[0x0][0x640] ;  /* 0x00019000000a7ab9 */ /* 0x000fe20000000a00 */
[----:B0-----:R-:W-:Y:S01]  /*7800*/  I2FP.F32.U32 R9, R15 ;  /* 0x0000000f00097245 */ /* 0x001fe20000201000 */
[----:B------:R-:W-:Y:S02]  /*7810*/  ULDC UR8, c[0x0][0x608] ;  /* 0x0001820000087ab9 */ /* 0x000fe40000000800 */
[----:B------:R-:W-:Y:S01]  /*7820*/  IMAD.X R4, RZ, RZ, ~R4, P1 ;  /* 0x000000ffff047224 */ /* 0x000fe200008e0e04 */
[----:B------:R-:W-:Y:S01]  /*7830*/  ISETP.NE.U32.AND P1, PT, RZ, UR10, PT ;  /* 0x0000000aff007c0c */ /* 0x000fe2000bf25070 */
[----:B------:R-:W0:Y:S02]  /*7840*/  LDC R21, c[0x0][0x148] ;  /* 0x00005200ff157b82 */ /* 0x000e240000000800 */
[----:B------:R-:W-:Y:S01]  /*7850*/  IMAD R6, R4, UR6, RZ ;  /* 0x0000000604067c24 */ /* 0x000fe2000f8e02ff */
[----:B------:R-:W-:Y:S01]  /*7860*/  ISETP.NE.AND.EX P1, PT, RZ, UR11, PT, P1 ;  /* 0x0000000bff007c0c */ /* 0x000fe2000bf25310 */
[----:B------:R-:W-:Y:S01]  /*7870*/  IMAD.WIDE.U32 R4, R7, UR6, R16 ;  /* 0x0000000607047c25 */ /* 0x000fe2000f8e0010 */
[----:B------:R-:W-:-:S03]  /*7880*/  ULDC UR6, c[0x0][0x150] ;  /* 0x0000540000067ab9 */ /* 0x000fc60000000800 */
[----:B------:R-:W-:Y:S02]  /*7890*/  IMAD R7, R7, UR7, R6 ;  /* 0x0000000707077c24 */ /* 0x000fe4000f8e0206 */
[----:B------:R-:W-:Y:S01]  /*78a0*/  FMUL R6, R9, UR6 ;  /* 0x0000000609067c20 */ /* 0x000fe20008400000 */
[----:B------:R-:W-:Y:S01]  /*78b0*/  ULDC UR6, c[0x0][0x618] ;  /* 0x0001860000067ab9 */ /* 0x000fe20000000800 */
[----:B------:R-:W-:Y:S01]  /*78c0*/  ULDC UR7, c[0x0][0x154] ;  /* 0x0000550000077ab9 */ /* 0x000fe20000000800 */
[----:B------:R-:W-:-:S03]  /*78d0*/  IMAD.IADD R5, R5, 0x1, R7 ;  /* 0x0000000105057824 */ /* 0x000fc600078e0207 */
[----:B------:R-:W3:Y:S02]  /*78e0*/  F2I.U32.TRUNC.NTZ R6, R6 ;  /* 0x0000000600067305 */ /* 0x000ee4000020f000 */
[----:B------:R-:W-:Y:S02]  /*78f0*/  SHF.R.U64 R9, R4, UR6, R5 ;  /* 0x0000000604097c19 */ /* 0x000fe40008001205 */
[----:B-1----:R-:W-:-:S05]  /*7900*/  I2FP.F32.U32 R4, R14 ;  /* 0x0000000e00047245 */ /* 0x002fca0000201000 */
[----:B------:R-:W-:Y:S01]  /*7910*/  FMUL R22, R4, UR7 ;  /* 0x0000000704167c20 */ /* 0x000fe20008400000 */
[----:B------:R-:W-:Y:S01]  /*7920*/  SHF.R.U32.HI R4, RZ, UR6, R5 ;  /* 0x00000006ff047c19 */ /* 0x000fe20008011605 */
[----:B------:R-:W-:-:S03]  /*7930*/  ULDC UR6, c[0x0][0x658] ;  /* 0x0001960000067ab9 */ /* 0x000fc60000000800 */
[--C-:B------:R-:W-:Y:S01]  /*7940*/  SHF.R.U64 R20, R9, UR8, R4.reuse ;  /* 0x0000000809147c19 */ /* 0x100fe20008001204 */
[----:B------:R-:W1:Y:S01]  /*7950*/  F2I.U32.TRUNC.NTZ R22, R22 ;  /* 0x0000001600167305 */ /* 0x000e62000020f000 */
[----:B------:R-:W-:Y:S01]  /*7960*/  SHF.R.U32.HI R5, RZ, UR8, R4 ;  /* 0x00000008ff057c19 */ /* 0x000fe20008011604 */
[----:B---3--:R-:W-:-:S03]  /*7970*/  IMAD.MOV R6, RZ, RZ, -R6 ;  /* 0x000000ffff067224 */ /* 0x008fc600078e0a06 */
[----:B------:R-:W-:Y:S01]  /*7980*/  SHF.R.U64 R19, R20, UR6, R5 ;  /* 0x0000000614137c19 */ /* 0x000fe20008001205 */
[----:B--2---:R-:W-:Y:S01]  /*7990*/  IMAD R15, R24, R6, R15 ;  /* 0x00000006180f7224 */ /* 0x004fe200078e020f */
[----:B------:R-:W-:-:S03]  /*79a0*/  SHF.R.U32.HI R23, RZ, UR6, R5 ;  /* 0x00000006ff177c19 */ /* 0x000fc60008011605 */
[----:B------:R-:W-:Y:S02]  /*79b0*/  IMAD.MOV.U32 R4, RZ, RZ, R19 ;  /* 0x000000ffff047224 */ /* 0x000fe400078e0013 */
[----:B------:R-:W-:Y:S01]  /*79c0*/  IMAD.MOV.U32 R5, RZ, RZ, R23 ;  /* 0x000000ffff057224 */ /* 0x000fe200078e0017 */
[----:B-1----:R-:W-:Y:S06]  /*79d0*/  @!P1 BRA `(.L_x_173) ;  /* 0x0000000000289947 */ /* 0x002fec0003800000 */
[----:B------:R-:W-:Y:S02]  /*79e0*/  ULDC UR6, c[0x0][0x64c] ;  /* 0x0001930000067ab9 */ /* 0x000fe40000000800 */
[----:B------:R-:W-:-:S05]  /*79f0*/  IADD3 R5, P1, R19, UR6, RZ ;  /* 0x0000000613057c10 */ /* 0x000fca000ff3e0ff */
[----:B------:R-:W-:-:S04]  /*7a00*/  IMAD.X R23, RZ, RZ, R23, P1 ;  /* 0x000000ffff177224 */ /* 0x000fc800008e0617 */
[----:B------:R-:W-:-:S04]  /*7a10*/  IMAD.WIDE.U32 R6, R23, UR10, RZ ;  /* 0x0000000a17067c25 */ /* 0x000fc8000f8e00ff */
[----:B------:R-:W-:-:S04]  /*7a20*/  IMAD.WIDE.U32 R6, P1, R5, UR11, R6 ;  /* 0x0000000b05067c25 */ /* 0x000fc8000f820006 */
[----:B------:R-:W-:-:S04]  /*7a30*/  IMAD.WIDE.U32 R4, R5, UR10, RZ ;  /* 0x0000000a05047c25 */ /* 0x000fc8000f8e00ff */
[----:B------:R-:W-:Y:S01]  /*7a40*/  IMAD.MOV.U32 R4, RZ, RZ, R7 ;  /* 0x000000ffff047224 */ /* 0x000fe200078e0007 */
[----:B------:R-:W-:Y:S01]  /*7a50*/  IADD3 RZ, P3, R5, R6, RZ ;  /* 0x0000000605ff7210 */ /* 0x000fe20007f7e0ff */
[----:B------:R-:W-:-:S04]  /*7a60*/  IMAD.X R5, RZ, RZ, RZ, P1 ;  /* 0x000000ffff057224 */ /* 0x000fc800008e06ff */
[----:B------:R-:W-:-:S08]  /*7a70*/  IMAD.WIDE.U32.X R4, R23, UR11, R4, P3 ;  /* 0x0000000b17047c25 */ /* 0x000fd000098e0404 */
.L_x_173:
[----:B------:R-:W-:Y:S01]  /*7a80*/  ISETP.NE.AND P1, PT, R2, 0x1, PT ;  /* 0x000000010200780c */ /* 0x000fe20003f25270 */
[----:B------:R-:W-:Y:S01]  /*7a90*/  ULDC UR6, c[0x0][0x648] ;  /* 0x0001920000067ab9 */ /* 0x000fe20000000800 */
[----:B------:R-:W-:Y:S01]  /*7aa0*/  LOP3.LUT R20, R20, UR5, RZ, 0xc0, !PT ;  /* 0x0000000514147c12 */ /* 0x000fe2000f8ec0ff */
[----:B------:R-:W-:Y:S01]  /*7ab0*/  IMAD.MOV R22, RZ, RZ, -R22 ;  /* 0x000000ffff167224 */ /* 0x000fe200078e0a16 */
[----:B------:R-:W-:Y:S01]  /*7ac0*/  SHF.R.U64 R5, R4, UR6, R5 ;  /* 0x0000000604057c19 */ /* 0x000fe20008001205 */
[----:B------:R-:W-:Y:S01]  /*7ad0*/  ULDC UR6, c[0x0][0x638] ;  /* 0x00018e0000067ab9 */ /* 0x000fe20000000800 */
[----:B------:R-:W-:Y:S01]  /*7ae0*/  LOP3.LUT R6, R9, UR4, RZ, 0xc0, !PT ;  /* 0x0000000409067c12 */ /* 0x000fe2000f8ec0ff */
[----:B------:R-:W-:Y:S02]  /*7af0*/  ULDC UR7, c[0x0][0x610] ;  /* 0x0001840000077ab9 */ /* 0x000fe40000000800 */
[----:B------:R-:W-:Y:S02]  /*7b00*/  IMAD.MOV R4, RZ, RZ, -R5 ;  /* 0x000000ffff047224 */ /* 0x000fe400078e0a05 */
[----:B------:R-:W-:-:S02]  /*7b10*/  IMAD R20, R5, UR13, R20 ;  /* 0x0000000d05147c24 */ /* 0x000fc4000f8e0214 */
[----:B0-----:R-:W-:Y:S02]  /*7b20*/  @P1 IMAD R15, R21, R22, R14 ;  /* 0x00000016150f1224 */ /* 0x001fe400078e020e */
[----:B------:R-:W-:Y:S01]  /*7b30*/  IMAD R19, R4, UR6, R19 ;  /* 0x0000000604137c24 */ /* 0x000fe2000f8e0213 */
[----:B------:R-:W-:Y:S01]  /*7b40*/  ULDC UR6, c[0x0][0x600] ;  /* 0x0001800000067ab9 */ /* 0x000fe20000000800 */
[----:B------:R-:W-:Y:S02]  /*7b50*/  IMAD R15, R20, UR7, R15 ;  /* 0x00000007140f7c24 */ /* 0x000fe4000f8e020f */
[----:B------:R-:W-:Y:S02]  /*7b60*/  IMAD R6, R19, UR6, R6 ;  /* 0x0000000613067c24 */ /* 0x000fe4000f8e0206 */
[----:B------:R-:W-:-:S03]  /*7b70*/  IMAD.MOV.U32 R4, RZ, RZ, 0x1 ;  /* 0x00000001ff047424 */ /* 0x000fc600078e00ff */
[----:B------:R-:W-:Y:S02]  /*7b80*/  SEL R20, R6, R15, !P1 ;  /* 0x0000000f06147207 */ /* 0x000fe40004800000 */
[----:B------:R-:W-:-:S07]  /*7b90*/  SEL R19, R15, R6, !P1 ;  /* 0x000000060f137207 */ /* 0x000fce0004800000 */
.L_x_171:
[----:B------:R-:W-:Y:S05]  /*7ba0*/  BSYNC B1 ;  /* 0x0000000000017941 */ /* 0x000fea0003800000 */
.L_x_170:
[----:B------:R-:W-:-:S13]  /*7bb0*/  LOP3.LUT P1, RZ, R4, 0xff, RZ, 0xc0, !PT ;  /* 0x000000ff04ff7812 */ /* 0x000fda000782c0ff */
[----:B------:R-:W-:Y:S05]  /*7bc0*/  @P1 BRA `(.L_x_174) ;  /* 0xfffffff4001c1947 */ /* 0x000fea000383ffff */
[----:B------:R-:W-:Y:S05]  /*7bd0*/  BSYNC B0 ;  /* 0x0000000000007941 */ /* 0x000fea0003800000 */
.L_x_162:
[----:B------:R-:W-:-:S03]  /*7be0*/  UMOV UR6, 0xffffffff ;  /* 0xffffffff00067882 */ /* 0x000fc60000000000 */
[----:B------:R-:W-:Y:S05]  /*7bf0*/  BRA.DIV UR6, `(.L_x_175) ;  /* 0x0000000206f47947 */ /* 0x000fea000b800000 */
[----:B------:R-:W-:-:S13]  /*7c00*/  ELECT P6, URZ, PT ;  /* 0x00000000003f782f */ /* 0x000fda00038c0000 */
.L_x_188:
[----:B------:R-:W-:Y:S04]  /*7c10*/  BSSY B0, `(.L_x_176) ;  /* 0x0000022000007945 */ /* 0x000fe80003800000 */
[----:B------:R-:W-:Y:S05]  /*7c20*/  @!P6 BRA `(.L_x_177) ;  /* 0x000000000080e947 */ /* 0x000fea0003800000 */
[----:B------:R-:W-:-:S04]  /*7c30*/  LOP3.LUT R18, R18, 0x2, RZ, 0xfc, !PT ;  /* 0x0000000212127812 */ /* 0x000fc800078efcff */
[----:B------:R-:W-:-:S13]  /*7c40*/  ISETP.NE.AND P0, PT, R18, 0x3, PT ;  /* 0x000000031200780c */ /* 0x000fda0003f05270 */
[----:B------:R-:W-:Y:S05]  /*7c50*/  @!P0 BRA `(.L_x_178) ;  /* 0x0000000000048947 */ /* 0x000fea0003800000 */
[----:B------:R-:W-:Y:S01]  /*7c60*/  BPT.TRAP 0x1 ;  /* 0x000000040000795c */ /* 0x000fe20000300000 */
.L_x_178:
[----:B------:R-:W0:Y:S01]  /*7c70*/  S2R R3, SR_CgaCtaId ;  /* 0x0000000000037919 */ /* 0x000e220000008800 */
[----:B------:R-:W-:-:S04]  /*7c80*/  MOV R2, 0x400 ;  /* 0x0000040000027802 */ /* 0x000fc80000000f00 */
[----:B0-----:R-:W-:Y:S02]  /*7c90*/  LEA R3, R3, R2, 0x18 ;  /* 0x0000000203037211 */ /* 0x001fe400078ec0ff */
[----:B------:R-:W-:-:S03]  /*7ca0*/  SHF.L.U32 R2, R0, 0x1f, RZ ;  /* 0x0000001f00027819 */ /* 0x000fc600000006ff */
[----:B------:R-:W-:-:S04]  /*7cb0*/  VIADD R3, R3, 0x18 ;  /* 0x0000001803037836 */ /* 0x000fc80000000000 */
[C---:B------:R-:W-:Y:S02]  /*7cc0*/  IMAD R7, R12.reuse, 0x8, R3 ;  /* 0x000000080c077824 */ /* 0x040fe400078e0203 */
[----:B------:R-:W-:Y:S02]  /*7cd0*/  VIADD R12, R12, 0x1 ;  /* 0x000000010c0c7836 */ /* 0x000fe40000000000 */
[----:B------:R-:W0:Y:S03]  /*7ce0*/  SYNCS.PHASECHK.TRANS64.TRYWAIT P0, [R7+URZ], R2 ;  /* 0x00000002070075a7 */ /* 0x000e26000800017f */
[----:B------:R-:W-:-:S04]  /*7cf0*/  ISETP.NE.AND P1, PT, R12, 0x3, PT ;  /* 0x000000030c00780c */ /* 0x000fc80003f25270 */
[----:B------:R-:W-:Y:S02]  /*7d00*/  SEL R5, RZ, 0x1, P1 ;  /* 0x00000001ff057807 */ /* 0x000fe40000800000 */
[----:B------:R-:W-:Y:S02]  /*7d10*/  SEL R12, R12, RZ, P1 ;  /* 0x000000ff0c0c7207 */ /* 0x000fe40000800000 */
[----:B------:R-:W-:-:S03]  /*7d20*/  LOP3.LUT R5, R0, R5, RZ, 0x3c, !PT ;  /* 0x0000000500057212 */ /* 0x000fc600078e3cff */
[----:B------:R-:W-:Y:S01]  /*7d30*/  IMAD R9, R12, 0x8, R3 ;  /* 0x000000080c097824 */ /* 0x000fe200078e0203 */
[----:B------:R-:W-:Y:S01]  /*7d40*/  SHF.L.U32 R4, R5, 0x1f, RZ ;  /* 0x0000001f05047819 */ /* 0x000fe200000006ff */
[----:B0-----:R-:W-:Y:S06]  /*7d50*/  @!P0 BRA `(.L_x_179) ;  /* 0x0000000000bc8947 */ /* 0x001fec0003800000 */
.L_x_189:
[----:B------:R-:W1:Y:S01]  /*7d60*/  SYNCS.PHASECHK.TRANS64.TRYWAIT P0, [R9+URZ], R4 ;  /* 0x00000004090075a7 */ /* 0x000e62000800017f */
[----:B------:R-:W-:-:S05]  /*7d70*/  VIADD R0, R12, 0x1 ;  /* 0x000000010c007836 */ /* 0x000fca0000000000 */
[----:B------:R-:W-:-:S04]  /*7d80*/  ISETP.NE.AND P1, PT, R0, 0x3, PT ;  /* 0x000000030000780c */ /* 0x000fc80003f25270 */
[----:B0-----:R-:W-:Y:S02]  /*7d90*/  SEL R2, RZ, 0x1, P1 ;  /* 0x00000001ff027807 */ /* 0x001fe40000800000 */
[----:B------:R-:W-:Y:S02]  /*7da0*/  SEL R0, R0, RZ, P1 ;  /* 0x000000ff00007207 */ /* 0x000fe40000800000 */
[----:B------:R-:W-:Y:S01]  /*7db0*/  LOP3.LUT R2, R5, R2, RZ, 0x3c, !PT ;  /* 0x0000000205027212 */ /* 0x000fe200078e3cff */
[----:B-1----:R-:W-:Y:S06]  /*7dc0*/  @!P0 BRA `(.L_x_180) ;  /* 0x0000000000b48947 */ /* 0x002fec0003800000 */
.L_x_190:
[----:B------:R-:W-:Y:S01]  /*7dd0*/  IMAD R3, R0, 0x8, R3 ;  /* 0x0000000800037824 */ /* 0x000fe200078e0203 */
[----:B------:R-:W-:-:S07]  /*7de0*/  SHF.L.U32 R0, R2, 0x1f, RZ ;  /* 0x0000001f02007819 */ /* 0x000fce00000006ff */
.L_x_181:
[----:B-1----:R1:W2:Y:S02]  /*7df0*/  SYNCS.PHASECHK.TRANS64.TRYWAIT P0, [R3+URZ], R0 ;  /* 0x00000000030075a7 */ /* 0x0022a4000800017f */
[----:B--2---:R-:W-:Y:S05]  /*7e00*/  @!P0 NANOSLEEP.SYNCS 0x989680 ;  /* 0x009896800000895d */ /* 0x004fea0003900000 */
[----:B------:R-:W2:Y:S02]  /*7e10*/  @!P0 SYNCS.PHASECHK.TRANS64 P0, [R3+URZ], R0 ;  /* 0x00000000030085a7 */ /* 0x000ea4000800007f */
[----:B--2---:R-:W-:Y:S05]  /*7e20*/  @!P0 BRA `(.L_x_181) ;  /* 0xfffffffc00f08947 */ /* 0x004fea000383ffff */
.L_x_177:
[----:B------:R-:W-:Y:S05]  /*7e30*/  BSYNC B0 ;  /* 0x0000000000007941 */ /* 0x000fea0003800000 */
.L_x_176:
[----:B------:R-:W-:Y:S05]  /*7e40*/  EXIT ;  /* 0x000000000000794d */ /* 0x000fea0003800000 */
.L_x_17:
[----:B-1----:R1:W2:Y:S02]  /*7e50*/  SYNCS.PHASECHK.TRANS64.TRYWAIT P1, [R3+URZ], R0 ;  /* 0x00000000030075a7 */ /* 0x0022a4000802017f */
[----:B--2---:R-:W-:Y:S05]  /*7e60*/  @!P1 NANOSLEEP.SYNCS 0x989680 ;  /* 0x009896800000995d */ /* 0x004fea0003900000 */
[----:B------:R-:W2:Y:S02]  /*7e70*/  @!P1 SYNCS.PHASECHK.TRANS64 P1, [R3+URZ], R0 ;  /* 0x00000000030095a7 */ /* 0x000ea4000802007f */
[----:B--2---:R-:W-:Y:S05]  /*7e80*/  @!P1 BRA `(.L_x_17) ;  /* 0xfffffffc00f09947 */ /* 0x004fea000383ffff */
[----:B------:R-:W-:Y:S05]  /*7e90*/  BRA `(.L_x_16) ;  /* 0xffffff9400787947 */ /* 0x000fea000383ffff */
.L_x_22:
[----:B-1----:R-:W-:-:S04]  /*7ea0*/  IMAD.U32 R4, RZ, RZ, UR8 ;  /* 0x00000008ff047e24 */ /* 0x002fc8000f8e00ff */
[----:B------:R1:W2:Y:S03]  /*7eb0*/  SYNCS.PHASECHK.TRANS64.TRYWAIT P1, [R4+URZ], R3 ;  /* 0x00000003040075a7 */ /* 0x0002a6000802017f */
[----:B--2---:R-:W-:Y:S05]  /*7ec0*/  @!P1 NANOSLEEP.SYNCS 0x989680 ;  /* 0x009896800000995d */ /* 0x004fea0003900000 */
[----:B------:R-:W2:Y:S02]  /*7ed0*/  @!P1 SYNCS.PHASECHK.TRANS64 P1, [R4+URZ], R3 ;  /* 0x00000003040095a7 */ /* 0x000ea4000802007f */
[----:B--2---:R-:W-:Y:S05]  /*7ee0*/  @!P1 BRA `(.L_x_22) ;  /* 0xfffffffc00ec9947 */ /* 0x004fea000383ffff */
[----:B------:R-:W-:Y:S05]  /*7ef0*/  BRA `(.L_x_21) ;  /* 0xffffff9800b47947 */ /* 0x000fea000383ffff */
.L_x_163:
[----:B------:R-:W-:Y:S01]  /*7f00*/  BSSY B1, `(.L_x_182) ;  /* 0x0000006000017945 */ /* 0x000fe20003800000 */
[----:B------:R-:W-:-:S07]  /*7f10*/  IMAD.MOV.U32 R15, RZ, RZ, -0x1 ;  /* 0xffffffffff0f7424 */ /* 0x000fce00078e00ff */
[----:B------:R-:W-:Y:S05]  /*7f20*/  WARPSYNC.COLLECTIVE R15, `(.L_x_183) ;  /* 0x000000000f0c7348 */ /* 0x000fea0003c00000 */
[----:B------:R-:W-:Y:S02]  /*7f30*/  ELECT P6, UR62, PT ;  /* 0x00000000003e782f */ /* 0x000fe400038c0000 */
[----:B------:R-:W-:Y:S01]  /*7f40*/  MOV R14, UR62 ;  /* 0x0000003e000e7c02 */ /* 0x000fe20008000f00 */
[----:B------:R-:W-:Y:S10]  /*7f50*/  ENDCOLLECTIVE ;  /* 0x000000000000791b */ /* 0x000ff40003800000 */
.L_x_183:
[----:B------:R-:W-:Y:S05]  /*7f60*/  BSYNC B1 ;  /* 0x0000000000017941 */ /* 0x000fea0003800000 */
.L_x_182:
[----:B------:R-:W-:Y:S05]  /*7f70*/  BRA `(.L_x_184) ;  /* 0xfffffff0003c7947 */ /* 0x000fea000383ffff */
.L_x_166:
[----:B0-----:R0:W1:Y:S02]  /*7f80*/  SYNCS.PHASECHK.TRANS64.TRYWAIT P1, [R14+URZ+0x18], R7 ;  /* 0x000018070e0075a7 */ /* 0x001064000802017f */
[----:B-1----:R-:W-:Y:S05]  /*7f90*/  @!P1 NANOSLEEP.SYNCS 0x989680 ;  /* 0x009896800000995d */ /* 0x002fea0003900000 */
[----:B------:R-:W1:Y:S02]  /*7fa0*/  @!P1 SYNCS.PHASECHK.TRANS64 P1, [R14+URZ+0x18], R7 ;  /* 0x000018070e0095a7 */ /* 0x000e64000802007f */
[----:B-1----:R-:W-:Y:S05]  /*7fb0*/  @!P1 BRA `(.L_x_166) ;  /* 0xfffffffc00f09947 */ /* 0x002fea000383ffff */
[----:B------:R-:W-:Y:S05]  /*7fc0*/  BRA `(.L_x_185) ;  /* 0xfffffff000787947 */ /* 0x000fea000383ffff */
.L_x_175:
[----:B------:R-:W-:Y:S01]  /*7fd0*/  BSSY B0, `(.L_x_186) ;  /* 0x0000006000007945 */ /* 0x000fe20003800000 */
[----:B------:R-:W-:-:S07]  /*7fe0*/  IMAD.MOV.U32 R15, RZ, RZ, -0x1 ;  /* 0xffffffffff0f7424 */ /* 0x000fce00078e00ff */
[----:B------:R-:W-:Y:S05]  /*7ff0*/  WARPSYNC.COLLECTIVE R15, `(.L_x_187) ;  /* 0x000000000f0c7348 */ /* 0x000fea0003c00000 */
[----:B------:R-:W-:Y:S02]  /*8000*/  ELECT P6, UR62, PT ;  /* 0x00000000003e782f */ /* 0x000fe400038c0000 */
[----:B------:R-:W-:Y:S01]  /*8010*/  MOV R14, UR62 ;  /* 0x0000003e000e7c02 */ /* 0x000fe20008000f00 */
[----:B------:R-:W-:Y:S10]  /*8020*/  ENDCOLLECTIVE ;  /* 0x000000000000791b */ /* 0x000ff40003800000 */
.L_x_187:
[----:B------:R-:W-:Y:S05]  /*8030*/  BSYNC B0 ;  /* 0x0000000000007941 */ /* 0x000fea0003800000 */
.L_x_186:
[----:B------:R-:W-:Y:S05]  /*8040*/  BRA `(.L_x_188) ;  /* 0xfffffff800f07947 */ /* 0x000fea000383ffff */
.L_x_179:
[----:B0-----:R0:W1:Y:S02]  /*8050*/  SYNCS.PHASECHK.TRANS64.TRYWAIT P0, [R7+URZ], R2 ;  /* 0x00000002070075a7 */ /* 0x001064000800017f */
[----:B-1----:R-:W-:Y:S05]  /*8060*/  @!P0 NANOSLEEP.SYNCS 0x989680 ;  /* 0x009896800000895d */ /* 0x002fea0003900000 */
[----:B------:R-:W1:Y:S02]  /*8070*/  @!P0 SYNCS.PHASECHK.TRANS64 P0, [R7+URZ], R2 ;  /* 0x00000002070085a7 */ /* 0x000e64000800007f */
[----:B-1----:R-:W-:Y:S05]  /*8080*/  @!P0 BRA `(.L_x_179) ;  /* 0xfffffffc00f08947 */ /* 0x002fea000383ffff */
[----:B------:R-:W-:Y:S05]  /*8090*/  BRA `(.L_x_189) ;  /* 0xfffffffc00307947 */ /* 0x000fea000383ffff */
.L_x_180:
[----:B0-----:R0:W1:Y:S02]  /*80a0*/  SYNCS.PHASECHK.TRANS64.TRYWAIT P0, [R9+URZ], R4 ;  /* 0x00000004090075a7 */ /* 0x001064000800017f */
[----:B-1----:R-:W-:Y:S05]  /*80b0*/  @!P0 NANOSLEEP.SYNCS 0x989680 ;  /* 0x009896800000895d */ /* 0x002fea0003900000 */
[----:B------:R-:W1:Y:S02]  /*80c0*/  @!P0 SYNCS.PHASECHK.TRANS64 P0, [R9+URZ], R4 ;  /* 0x00000004090085a7 */ /* 0x000e64000800007f */
[----:B-1----:R-:W-:Y:S05]  /*80d0*/  @!P0 BRA `(.L_x_180) ;  /* 0xfffffffc00f08947 */ /* 0x002fea000383ffff */
[----:B------:R-:W-:Y:S05]  /*80e0*/  BRA `(.L_x_190) ;  /* 0xfffffffc00387947 */ /* 0x000fea000383ffff */
.L_x_191:
[----:B------:R-:W-:-:S00]  /*80f0*/  BRA `(.L_x_191) ;  /* 0xfffffffc00fc7947 */ /* 0x000fc0000383ffff */
[----:B------:R-:W-:-:S00]  /*8100*/  NOP ;  /* 0x0000000000007918 */ /* 0x000fc00000000000 */
[----:B------:R-:W-:-:S00]  /*8110*/  NOP ;  /* 0x0000000000007918 */ /* 0x000fc00000000000 */
[----:B------:R-:W-:-:S00]  /*8120*/  NOP ;  /* 0x0000000000007918 */ /* 0x000fc00000000000 */
[----:B------:R-:W-:-:S00]  /*8130*/  NOP ;  /* 0x0000000000007918 */ /* 0x000fc00000000000 */
[----:B------:R-:W-:-:S00]  /*8140*/  NOP ;  /* 0x0000000000007918 */ /* 0x000fc00000000000 */
[----:B------:R-:W-:-:S00]  /*8150*/  NOP ;  /* 0x0000000000007918 */ /* 0x000fc00000000000 */
[----:B------:R-:W-:-:S00]  /*8160*/  NOP ;  /* 0x0000000000007918 */ /* 0x000fc00000000000 */
[----:B------:R-:W-:-:S00]  /*8170*/  NOP ;  /* 0x0000000000007918 */ /* 0x000fc00000000000 */
.L_x_192:


//--------------------- .nv.global.init           --------------------------
	.section	.nv.global.init,"aw",@progbits
.nv.global.init:
	.type		$str$22,@object
	.size		$str$22,($str$23 - $str$22)
$str$22:
        /*0000*/ 	.byte	0x6b, 0x5f, 0x74, 0x69, 0x6c, 0x65, 0x5f, 0x63, 0x6f, 0x75, 0x6e, 0x74, 0x20, 0x3e, 0x3d, 0x20
        /*0010*/ 	.byte	0x31, 0x00
	.type		$str$23,@object
	.size		$str$23,(__unnamed_1 - $str$23)
$str$23:
        /*0012*/ 	.byte	0x2f, 0x74, 0x6d, 0x70, 0x2f, 0x63, 0x75, 0x74, 0x6c, 0x61, 0x73, 0x73, 0x5f, 0x73, 0x77, 0x65
        /*0022*/ 	.byte	0x65, 0x70, 0x5f, 0x73, 0x72, 0x63, 0x2f, 0x69, 0x6e, 0x63, 0x6c, 0x75, 0x64, 0x65, 0x2f, 0x63
        /*0032*/ 	.byte	0x75, 0x74, 0x6c, 0x61, 0x73, 0x73, 0x2f, 0x67, 0x65, 0x6d, 0x6d, 0x2f, 0x63, 0x6f, 0x6c, 0x6c
        /*0042*/ 	.byte	0x65, 0x63, 0x74, 0x69, 0x76, 0x65, 0x2f, 0x73, 0x6d, 0x39, 0x30, 0x5f, 0x6d, 0x6d, 0x61, 0x5f
        /*0052*/ 	.byte	0x74, 0x6d, 0x61, 0x5f, 0x67, 0x6d, 0x6d, 0x61, 0x5f, 0x73, 0x73, 0x5f, 0x77, 0x61, 0x72, 0x70
        /*0062*/ 	.byte	0x73, 0x70, 0x65, 0x63, 0x69, 0x61, 0x6c, 0x69, 0x7a, 0x65, 0x64, 0x2e, 0x68, 0x70, 0x70, 0x00
	.type		__unnamed_1,@object
	.size		__unnamed_1,(.L_0 - __unnamed_1)
__unnamed_1:
        /*0072*/ 	.byte	0x76, 0x6f, 0x69, 0x64, 0x20, 0x63, 0x75, 0x74, 0x6c, 0x61, 0x73, 0x73, 0x3a, 0x3a, 0x67, 0x65
        /* <DEDUP_REMOVED lines=180> */
        /*0bc2*/ 	.byte	0x6e, 0x74, 0x69, 0x74, 0x79, 0x5d, 0x00
.L_0:


//--------------------- .nv.shared._ZN7cutlass13device_kernelINS_4gemm6kernel13GemmUniversalIN4cute5tupleIJiiiiEEENS1_10collective13CollectiveMmaINS1_34MainloopSm90TmaGmmaWarpSpecializedILi3ENS5_IJNS4_1CILi1EEESB_SB_EEENS1_35KernelTmaWarpSpecializedCooperativeEEENS5_IJNSA_ILi128EEESF_SF_EEENS_10bfloat16_tENS5_IJSB_llEEESH_NS5_IJlSB_lEEENS4_8TiledMMAINS4_8MMA_AtomIJNS4_4SM904GMMA28MMA_64x128x16_F32BF16BF16_SSILNSN_5MajorE1ELSP_0ELNSN_7ScaleInE1ELSQ_1EEEEEENS4_6LayoutINS5_IJNSA_ILi2EEESB_SB_EEENS5_IJSB_NSA_ILi0EEESW_EEEEENS5_IJNS4_10UnderscoreESZ_SZ_EEEEENS4_13SM90_TMA_LOADENS4_14ComposedLayoutINS4_7SwizzleILi3ELi4ELi3EEENS4_18smem_ptr_flag_bitsILi16EEENST_INS5_IJNSA_ILi64EEENSA_ILi8EEEEEENS5_IJSB_S18_EEEEEEEvNS4_8identityES12_NS13_IS15_S17_NST_INS5_IJS19_S18_EEENS5_IJS18_SB_EEEEEEEvS1E_EENS_8epilogue10collective6detail29Sm90TmaWarpSpecializedAdapterINS1L_15DefaultEpilogueISH_SJ_SJ_NS1K_6thread17LinearCombinationISH_Li1EffLNS1P_9ScaleType4KindE0ELNS_15FloatRoundStyleE2ESH_EENS1_15EpilogueDefaultEEEEEvvEEEEvNT_6ParamsE --------------------------
	.section	.nv.shared._ZN7cutlass13device_kernelINS_4gemm6kernel13GemmUniversalIN4cute5tupleIJiiiiEEENS1_10collective13CollectiveMmaINS1_34MainloopSm90TmaGmmaWarpSpecializedILi3ENS5_IJNS4_1CILi1EEESB_SB_EEENS1_35KernelTmaWarpSpecializedCooperativeEEENS5_IJNSA_ILi128EEESF_SF_EEENS_10bfloat16_tENS5_IJSB_llEEESH_NS5_IJlSB_lEEENS4_8TiledMMAINS4_8MMA_AtomIJNS4_4SM904GMMA28MMA_64x128x16_F32BF16BF16_SSILNSN_5MajorE1ELSP_0ELNSN_7ScaleInE1ELSQ_1EEEEEENS4_6LayoutINS5_IJNSA_ILi2EEESB_SB_EEENS5_IJSB_NSA_ILi0EEESW_EEEEENS5_IJNS4_10UnderscoreESZ_SZ_EEEEENS4_13SM90_TMA_LOADENS4_14ComposedLayoutINS4_7SwizzleILi3ELi4ELi3EEENS4_18smem_ptr_flag_bitsILi16EEENST_INS5_IJNSA_ILi64EEENSA_ILi8EEEEEENS5_IJSB_S18_EEEEEEEvNS4_8identityES12_NS13_IS15_S17_NST_INS5_IJS19_S18_EEENS5_IJS18_SB_EEEEEEEvS1E_EENS_8epilogue10collective6detail29Sm90TmaWarpSpecializedAdapterINS1L_15DefaultEpilogueISH_SJ_SJ_NS1K_6thread17LinearCombinationISH_Li1EffLNS1P_9ScaleType4KindE0ELNS_15FloatRoundStyleE2ESH_EENS1_15EpilogueDefaultEEEEEvvEEEEvNT_6ParamsE,"aw",@nobits
	.sectionflags	@""
	.align	16
	.zero		1024


//--------------------- .nv.shared.reserved.0     --------------------------
	.section	.nv.shared.reserved.0,"aw",@nobits
	.weak		__nv_reservedSMEM_offset_0_alias
	.size		__nv_reservedSMEM_offset_0_alias, 0, 0
	.other		__nv_reservedSMEM_offset_0_alias,@"STO_CUDA_RESERVED_SHARED STV_DEFAULT"
__nv_reservedSMEM_offset_0_alias:
	.zero		0


//--------------------- .nv.global                --------------------------
	.section	.nv.global,"aw",@nobits
.nv.global:
	.type		_ZN40_INTERNAL_877d54b8_4_k_cu_95c669bb_244344cute1_E,@object
	.size		_ZN40_INTERNAL_877d54b8_4_k_cu_95c669bb_244344cute1_E,(_ZN40_INTERNAL_877d54b8_4_k_cu_95c669bb_244344cuda3std3__45__cpo6cbeginE - _ZN40_INTERNAL_877d54b8_4_k_cu_95c669bb_244344cute1_E)
_ZN40_INTERNAL_877d54b8_4_k_cu_95c669bb_244344cute1_E:
	.zero		1
	.type		_ZN40_INTERNAL_877d54b8_4_k_cu_95c669bb_244344cuda3std3__45__cpo6cbeginE,@object
	.size		_ZN40_INTERNAL_877d54b8_4_k_cu_95c669bb_244344cuda3std3__45__cpo6cbeginE,(_ZN40_INTERNAL_877d54b8_4_k_cu_95c669bb_244344cuda3std3__48in_placeE - _ZN40_INTERNAL_877d54b8_4_k_cu_95c669bb_244344cuda3std3__45__cpo6cbeginE)
_ZN40_INTERNAL_877d54b8_4_k_cu_95c669bb_244344cuda3std3__45__cpo6cbeginE:
	.zero		1
	.type		_ZN40_INTERNAL_877d54b8_4_k_cu_95c669bb_244344cuda3std3__48in_placeE,@object
	.size		_ZN40_INTERNAL_877d54b8_4_k_cu_95c669bb_244344cuda3std3__48in_placeE,(_ZN40_INTERNAL_877d54b8_4_k_cu_95c669bb_244344cuda3std6ranges3__45__cpo9iter_moveE - _ZN40_INTERNAL_877d54b8_4_k_cu_95c669bb_244344cuda3std3__48in_placeE)
_ZN40_INTERNAL_877d54b8_4_k_cu_95c669bb_244344cuda3std3__48in_placeE:
	.zero		1
	.type		_ZN40_INTERNAL_877d54b8_4_k_cu_95c669bb_244344cuda3std6ranges3__45__cpo9iter_moveE,@object
	.size		_ZN40_INTERNAL_877d54b8_4_k_cu_95c669bb_244344cuda3std6ranges3__45__cpo9iter_moveE,(_ZN40_INTERNAL_877d54b8_4_k_cu_95c669bb_244344cuda3std3__45__cpo5beginE - _ZN40_INTERNAL_877d54b8_4_k_cu_95c669bb_244344cuda3std6ranges3__45__cpo9iter_moveE)
_ZN40_INTERNAL_877d54b8_4_k_cu_95c669bb_244344cuda3std6ranges3__45__cpo9iter_moveE:
	.zero		1
	.type		_ZN40_INTERNAL_877d54b8_4_k_cu_95c669bb_244344cuda3std3__45__cpo5beginE,@object
	.size		_ZN40_INTERNAL_877d54b8_4_k_cu_95c669bb_244344cuda3std3__45__cpo5beginE,(_ZN40_INTERNAL_877d54b8_4_k_cu_95c669bb_244344cuda3std3__442_GLOBAL__N__877d54b8_4_k_cu_95c669bb_244346ignoreE - _ZN40_INTERNAL_877d54b8_4_k_cu_95c669bb_244344cuda3std3__45__cpo5beginE)
_ZN40_INTERNAL_877d54b8_4_k_cu_95c669bb_244344cuda3std3__45__cpo5beginE:
	.zero		1
	.type		_ZN40_INTERNAL_877d54b8_4_k_cu_95c669bb_244344cuda3std3__442_GLOBAL__N__877d54b8_4_k_cu_95c669bb_244346ignoreE,@object
	.size		_ZN40_INTERNAL_877d54b8_4_k_cu_95c669bb_244344cuda3std3__442_GLOBAL__N__877d54b8_4_k_cu_95c669bb_244346ignoreE,(_ZN40_INTERNAL_877d54b8_4_k_cu_95c669bb_244344cute7productE - _ZN40_INTERNAL_877d54b8_4_k_cu_95c669bb_244344cuda3std3__442_GLOBAL__N__877d54b8_4_k_cu_95c669bb_244346ignoreE)
_ZN40_INTERNAL_877d54b8_4_k_cu_95c669bb_244344cuda3std3__442_GLOBAL__N__877d54b8_4_k_cu_95c669bb_244346ignoreE:
	.zero		1
	.type		_ZN40_INTERNAL_877d54b8_4_k_cu_95c669bb_244344cute7productE,@object
	.size		_ZN40_INTERNAL_877d54b8_4_k_cu_95c669bb_244344cute7productE,(_ZN40_INTERNAL_877d54b8_4_k_cu_95c669bb_244344cuda3std3__45__cpo3endE - _ZN40_INTERNAL_877d54b8_4_k_cu_95c669bb_244344cute7productE)
_ZN40_INTERNAL_877d54b8_4_k_cu_95c669bb_244344cute7productE:
	.zero		1
	.type		_ZN40_INTERNAL_877d54b8_4_k_cu_95c669bb_244344cuda3std3__45__cpo3endE,@object
	.size		_ZN40_INTERNAL_877d54b8_4_k_cu_95c669bb_244344cuda3std3__45__cpo3endE,(_ZN40_INTERNAL_877d54b8_4_k_cu_95c669bb_244344cuda3std3__419piecewise_constructE - _ZN40_INTERNAL_877d54b8_4_k_cu_95c669bb_244344cuda3std3__45__cpo3endE)
_ZN40_INTERNAL_877d54b8_4_k_cu_95c669bb_244344cuda3std3__45__cpo3endE:
	.zero		1
	.type		_ZN40_INTERNAL_877d54b8_4_k_cu_95c669bb_244344cuda3std3__419piecewise_constructE,@object
	.size		_ZN40_INTERNAL_877d54b8_4_k_cu_95c669bb_244344cuda3std3__419piecewise_constructE,(_ZN40_INTERNAL_877d54b8_4_k_cu_95c669bb_244344cuda3std3__45__cpo4cendE - _ZN40_INTERNAL_877d54b8_4_k_cu_95c669bb_244344cuda3std3__419piecewise_constructE)
_ZN40_INTERNAL_877d54b8_4_k_cu_95c669bb_244344cuda3std3__419piecewise_constructE:
	.zero		1
	.type		_ZN40_INTERNAL_877d54b8_4_k_cu_95c669bb_244344cuda3std3__45__cpo4cendE,@object
	.size		_ZN40_INTERNAL_877d54b8_4_k_cu_95c669bb_244344cuda3std3__45__cpo4cendE,(_ZN40_INTERNAL_877d54b8_4_k_cu_95c669bb_244344cuda3std6ranges3__45__cpo4swapE - _ZN40_INTERNAL_877d54b8_4_k_cu_95c669bb_244344cuda3std3__45__cpo4cendE)
_ZN40_INTERNAL_877d54b8_4_k_cu_95c669bb_244344cuda3std3__45__cpo4cendE:
	.zero		1
	.type		_ZN40_INTERNAL_877d54b8_4_k_cu_95c669bb_244344cuda3std6ranges3__45__cpo4swapE,@object
	.size		_ZN40_INTERNAL_877d54b8_4_k_cu_95c669bb_244344cuda3std6ranges3__45__cpo4swapE,(.L_8 - _ZN40_INTERNAL_877d54b8_4_k_cu_95c669bb_244344cuda3std6ranges3__45__cpo4swapE)
_ZN40_INTERNAL_877d54b8_4_k_cu_95c669bb_244344cuda3std6ranges3__45__cpo4swapE:
	.zero		1
.L_8:


//--------------------- .nv.constant0._ZN7cutlass13device_kernelINS_4gemm6kernel13GemmUniversalIN4cute5tupleIJiiiiEEENS1_10collective13CollectiveMmaINS1_34MainloopSm90TmaGmmaWarpSpecializedILi3ENS5_IJNS4_1CILi1EEESB_SB_EEENS1_35KernelTmaWarpSpecializedCooperativeEEENS5_IJNSA_ILi128EEESF_SF_EEENS_10bfloat16_tENS5_IJSB_llEEESH_NS5_IJlSB_lEEENS4_8TiledMMAINS4_8MMA_AtomIJNS4_4SM904GMMA28MMA_64x128x16_F32BF16BF16_SSILNSN_5MajorE1ELSP_0ELNSN_7ScaleInE1ELSQ_1EEEEEENS4_6LayoutINS5_IJNSA_ILi2EEESB_SB_EEENS5_IJSB_NSA_ILi0EEESW_EEEEENS5_IJNS4_10UnderscoreESZ_SZ_EEEEENS4_13SM90_TMA_LOADENS4_14ComposedLayoutINS4_7SwizzleILi3ELi4ELi3EEENS4_18smem_ptr_flag_bitsILi16EEENST_INS5_IJNSA_ILi64EEENSA_ILi8EEEEEENS5_IJSB_S18_EEEEEEEvNS4_8identityES12_NS13_IS15_S17_NST_INS5_IJS19_S18_EEENS5_IJS18_SB_EEEEEEEvS1E_EENS_8epilogue10collective6detail29Sm90TmaWarpSpecializedAdapterINS1L_15DefaultEpilogueISH_SJ_SJ_NS1K_6thread17LinearCombinationISH_Li1EffLNS1P_9ScaleType4KindE0ELNS_15FloatRoundStyleE2ESH_EENS1_15EpilogueDefaultEEEEEvvEEEEvNT_6ParamsE --------------------------
	.section	.nv.constant0._ZN7cutlass13device_kernelINS_4gemm6kernel13GemmUniversalIN4cute5tupleIJiiiiEEENS1_10collective13CollectiveMmaINS1_34MainloopSm90TmaGmmaWarpSpecializedILi3ENS5_IJNS4_1CILi1EEESB_SB_EEENS1_35KernelTmaWarpSpecializedCooperativeEEENS5_IJNSA_ILi128EEESF_SF_EEENS_10bfloat16_tENS5_IJSB_llEEESH_NS5_IJlSB_lEEENS4_8TiledMMAINS4_8MMA_AtomIJNS4_4SM904GMMA28MMA_64x128x16_F32BF16BF16_SSILNSN_5MajorE1ELSP_0ELNSN_7ScaleInE1ELSQ_1EEEEEENS4_6LayoutINS5_IJNSA_ILi2EEESB_SB_EEENS5_IJSB_NSA_ILi0EEESW_EEEEENS5_IJNS4_10UnderscoreESZ_SZ_EEEEENS4_13SM90_TMA_LOADENS4_14ComposedLayoutINS4_7SwizzleILi3ELi4ELi3EEENS4_18smem_ptr_flag_bitsILi16EEENST_INS5_IJNSA_ILi64EEENSA_ILi8EEEEEENS5_IJSB_S18_EEEEEEEvNS4_8identityES12_NS13_IS15_S17_NST_INS5_IJS19_S18_EEENS5_IJS18_SB_EEEEEEEvS1E_EENS_8epilogue10collective6detail29Sm90TmaWarpSpecializedAdapterINS1L_15DefaultEpilogueISH_SJ_SJ_NS1K_6thread17LinearCombinationISH_Li1EffLNS1P_9ScaleType4KindE0ELNS_15FloatRoundStyleE2ESH_EENS1_15EpilogueDefaultEEEEEvvEEEEvNT_6ParamsE,"a",@progbits
	.sectionflags	@""
	.align	4
.nv.constant0._ZN7cutlass13device_kernelINS_4gemm6kernel13GemmUniversalIN4cute5tupleIJiiiiEEENS1_10collective13CollectiveMmaINS1_34MainloopSm90TmaGmmaWarpSpecializedILi3ENS5_IJNS4_1CILi1EEESB_SB_EEENS1_35KernelTmaWarpSpecializedCooperativeEEENS5_IJNSA_ILi128EEESF_SF_EEENS_10bfloat16_tENS5_IJSB_llEEESH_NS5_IJlSB_lEEENS4_8TiledMMAINS4_8MMA_AtomIJNS4_4SM904GMMA28MMA_64x128x16_F32BF16BF16_SSILNSN_5MajorE1ELSP_0ELNSN_7ScaleInE1ELSQ_1EEEEEENS4_6LayoutINS5_IJNSA_ILi2EEESB_SB_EEENS5_IJSB_NSA_ILi0EEESW_EEEEENS5_IJNS4_10UnderscoreESZ_SZ_EEEEENS4_13SM90_TMA_LOADENS4_14ComposedLayoutINS4_7SwizzleILi3ELi4ELi3EEENS4_18smem_ptr_flag_bitsILi16EEENST_INS5_IJNSA_ILi64EEENSA_ILi8EEEEEENS5_IJSB_S18_EEEEEEEvNS4_8identityES12_NS13_IS15_S17_NST_INS5_IJS19_S18_EEENS5_IJS18_SB_EEEEEEEvS1E_EENS_8epilogue10collective6detail29Sm90TmaWarpSpecializedAdapterINS1L_15DefaultEpilogueISH_SJ_SJ_NS1K_6thread17LinearCombinationISH_Li1EffLNS1P_9ScaleType4KindE0ELNS_15FloatRoundStyleE2ESH_EENS1_15EpilogueDefaultEEEEEvvEEEEvNT_6ParamsE:
	.zero		1664


//--------------------- SYMBOLS --------------------------

	.type		.nv.reservedSmem.offset0,@object
	.size		.nv.reservedSmem.offset0,0x4
	.type		__assertfail,@function
